//
// Generated by NVIDIA NVVM Compiler
//
// Compiler Build ID: CL-36424714
// Cuda compilation tools, release 13.0, V13.0.88
// Based on NVVM 20.0.0
//

.version 9.0
.target sm_100
.address_size 64

	// .globl	_Z12matrixMul_1dPKfS0_Pfi

.visible .entry _Z12matrixMul_1dPKfS0_Pfi(
	.param .u64 .ptr .align 1 _Z12matrixMul_1dPKfS0_Pfi_param_0,
	.param .u64 .ptr .align 1 _Z12matrixMul_1dPKfS0_Pfi_param_1,
	.param .u64 .ptr .align 1 _Z12matrixMul_1dPKfS0_Pfi_param_2,
	.param .u32 _Z12matrixMul_1dPKfS0_Pfi_param_3
)
{
	.reg .pred 	%p<11>;
	.reg .b32 	%r<43>;
	.reg .b32 	%f<68>;
	.reg .b64 	%rd<53>;

	ld.param.u64 	%rd11, [_Z12matrixMul_1dPKfS0_Pfi_param_0];
	ld.param.u64 	%rd12, [_Z12matrixMul_1dPKfS0_Pfi_param_1];
	ld.param.u32 	%r20, [_Z12matrixMul_1dPKfS0_Pfi_param_3];
	cvta.to.global.u64 	%rd1, %rd12;
	cvta.to.global.u64 	%rd2, %rd11;
	mov.u32 	%r21, %ctaid.x;
	mov.u32 	%r22, %ntid.x;
	mov.u32 	%r23, %tid.x;
	mad.lo.s32 	%r1, %r21, %r22, %r23;
	mul.lo.s32 	%r24, %r20, %r20;
	setp.ge.s32 	%p1, %r1, %r24;
	@%p1 bra 	$L__BB0_14;
	div.s32 	%r2, %r1, %r20;
	mul.lo.s32 	%r25, %r2, %r20;
	sub.s32 	%r3, %r1, %r25;
	setp.lt.s32 	%p2, %r20, 1;
	mov.f32 	%f67, 0f00000000;
	@%p2 bra 	$L__BB0_13;
	and.b32  	%r5, %r20, 7;
	setp.lt.u32 	%p3, %r20, 8;
	mov.f32 	%f67, 0f00000000;
	mov.b32 	%r41, 0;
	@%p3 bra 	$L__BB0_5;
	and.b32  	%r27, %r20, 2147483640;
	neg.s32 	%r39, %r27;
	mul.wide.u32 	%rd13, %r20, 4;
	add.s64 	%rd3, %rd1, %rd13;
	mul.wide.u32 	%rd14, %r20, 8;
	add.s64 	%rd4, %rd1, %rd14;
	mul.wide.u32 	%rd15, %r20, 12;
	add.s64 	%rd5, %rd1, %rd15;
	mul.wide.u32 	%rd16, %r20, 16;
	add.s64 	%rd6, %rd1, %rd16;
	mul.wide.u32 	%rd17, %r20, 20;
	add.s64 	%rd7, %rd1, %rd17;
	mul.wide.u32 	%rd18, %r20, 24;
	add.s64 	%rd8, %rd1, %rd18;
	mul.wide.u32 	%rd19, %r20, 28;
	add.s64 	%rd9, %rd1, %rd19;
	mov.f32 	%f67, 0f00000000;
	mov.u32 	%r37, %r25;
	mov.u32 	%r38, %r3;
$L__BB0_4:
	.pragma "nounroll";
	and.b32  	%r41, %r20, 2147483640;
	mul.wide.s32 	%rd20, %r38, 4;
	add.s64 	%rd21, %rd3, %rd20;
	add.s64 	%rd22, %rd4, %rd20;
	add.s64 	%rd23, %rd5, %rd20;
	add.s64 	%rd24, %rd6, %rd20;
	add.s64 	%rd25, %rd7, %rd20;
	add.s64 	%rd26, %rd8, %rd20;
	add.s64 	%rd27, %rd9, %rd20;
	add.s64 	%rd28, %rd1, %rd20;
	mul.wide.s32 	%rd29, %r37, 4;
	add.s64 	%rd30, %rd2, %rd29;
	ld.global.nc.f32 	%f17, [%rd30];
	ld.global.nc.f32 	%f18, [%rd28];
	fma.rn.f32 	%f19, %f17, %f18, %f67;
	ld.global.nc.f32 	%f20, [%rd30+4];
	ld.global.nc.f32 	%f21, [%rd21];
	fma.rn.f32 	%f22, %f20, %f21, %f19;
	ld.global.nc.f32 	%f23, [%rd30+8];
	ld.global.nc.f32 	%f24, [%rd22];
	fma.rn.f32 	%f25, %f23, %f24, %f22;
	ld.global.nc.f32 	%f26, [%rd30+12];
	ld.global.nc.f32 	%f27, [%rd23];
	fma.rn.f32 	%f28, %f26, %f27, %f25;
	ld.global.nc.f32 	%f29, [%rd30+16];
	ld.global.nc.f32 	%f30, [%rd24];
	fma.rn.f32 	%f31, %f29, %f30, %f28;
	ld.global.nc.f32 	%f32, [%rd30+20];
	ld.global.nc.f32 	%f33, [%rd25];
	fma.rn.f32 	%f34, %f32, %f33, %f31;
	ld.global.nc.f32 	%f35, [%rd30+24];
	ld.global.nc.f32 	%f36, [%rd26];
	fma.rn.f32 	%f37, %f35, %f36, %f34;
	ld.global.nc.f32 	%f38, [%rd30+28];
	ld.global.nc.f32 	%f39, [%rd27];
	fma.rn.f32 	%f67, %f38, %f39, %f37;
	add.s32 	%r39, %r39, 8;
	shl.b32 	%r28, %r20, 3;
	add.s32 	%r38, %r38, %r28;
	add.s32 	%r37, %r37, 8;
	setp.ne.s32 	%p4, %r39, 0;
	@%p4 bra 	$L__BB0_4;
$L__BB0_5:
	setp.eq.s32 	%p5, %r5, 0;
	@%p5 bra 	$L__BB0_13;
	and.b32  	%r15, %r20, 3;
	setp.lt.u32 	%p6, %r5, 4;
	@%p6 bra 	$L__BB0_8;
	add.s32 	%r29, %r41, %r25;
	mul.wide.s32 	%rd31, %r29, 4;
	add.s64 	%rd32, %rd2, %rd31;
	ld.global.nc.f32 	%f41, [%rd32];
	mad.lo.s32 	%r30, %r41, %r20, %r3;
	mul.wide.s32 	%rd33, %r30, 4;
	add.s64 	%rd34, %rd1, %rd33;
	ld.global.nc.f32 	%f42, [%rd34];
	fma.rn.f32 	%f43, %f41, %f42, %f67;
	ld.global.nc.f32 	%f44, [%rd32+4];
	mul.wide.u32 	%rd35, %r20, 4;
	add.s64 	%rd36, %rd34, %rd35;
	ld.global.nc.f32 	%f45, [%rd36];
	fma.rn.f32 	%f46, %f44, %f45, %f43;
	ld.global.nc.f32 	%f47, [%rd32+8];
	add.s64 	%rd37, %rd36, %rd35;
	ld.global.nc.f32 	%f48, [%rd37];
	fma.rn.f32 	%f49, %f47, %f48, %f46;
	ld.global.nc.f32 	%f50, [%rd32+12];
	add.s64 	%rd38, %rd37, %rd35;
	ld.global.nc.f32 	%f51, [%rd38];
	fma.rn.f32 	%f67, %f50, %f51, %f49;
	add.s32 	%r41, %r41, 4;
$L__BB0_8:
	setp.eq.s32 	%p7, %r15, 0;
	@%p7 bra 	$L__BB0_13;
	setp.eq.s32 	%p8, %r15, 1;
	@%p8 bra 	$L__BB0_11;
	add.s32 	%r31, %r41, %r25;
	mul.wide.s32 	%rd39, %r31, 4;
	add.s64 	%rd40, %rd2, %rd39;
	ld.global.nc.f32 	%f53, [%rd40];
	mad.lo.s32 	%r32, %r41, %r20, %r3;
	mul.wide.s32 	%rd41, %r32, 4;
	add.s64 	%rd42, %rd1, %rd41;
	ld.global.nc.f32 	%f54, [%rd42];
	fma.rn.f32 	%f55, %f53, %f54, %f67;
	ld.global.nc.f32 	%f56, [%rd40+4];
	mul.wide.u32 	%rd43, %r20, 4;
	add.s64 	%rd44, %rd42, %rd43;
	ld.global.nc.f32 	%f57, [%rd44];
	fma.rn.f32 	%f67, %f56, %f57, %f55;
	add.s32 	%r41, %r41, 2;
$L__BB0_11:
	and.b32  	%r33, %r20, 1;
	setp.eq.b32 	%p9, %r33, 1;
	not.pred 	%p10, %p9;
	@%p10 bra 	$L__BB0_13;
	add.s32 	%r34, %r41, %r25;
	mul.wide.s32 	%rd45, %r34, 4;
	add.s64 	%rd46, %rd2, %rd45;
	ld.global.nc.f32 	%f58, [%rd46];
	mad.lo.s32 	%r35, %r41, %r20, %r3;
	mul.wide.s32 	%rd47, %r35, 4;
	add.s64 	%rd48, %rd1, %rd47;
	ld.global.nc.f32 	%f59, [%rd48];
	fma.rn.f32 	%f67, %f58, %f59, %f67;
$L__BB0_13:
	ld.param.u64 	%rd52, [_Z12matrixMul_1dPKfS0_Pfi_param_2];
	mad.lo.s32 	%r36, %r2, %r20, %r3;
	cvta.to.global.u64 	%rd49, %rd52;
	mul.wide.s32 	%rd50, %r36, 4;
	add.s64 	%rd51, %rd49, %rd50;
	st.global.f32 	[%rd51], %f67;
$L__BB0_14:
	ret;

}
	// .globl	_Z12matrixMul_2dPKfS0_Pfi
.visible .entry _Z12matrixMul_2dPKfS0_Pfi(
	.param .u64 .ptr .align 1 _Z12matrixMul_2dPKfS0_Pfi_param_0,
	.param .u64 .ptr .align 1 _Z12matrixMul_2dPKfS0_Pfi_param_1,
	.param .u64 .ptr .align 1 _Z12matrixMul_2dPKfS0_Pfi_param_2,
	.param .u32 _Z12matrixMul_2dPKfS0_Pfi_param_3
)
{
	.reg .pred 	%p<10>;
	.reg .b32 	%r<40>;
	.reg .b32 	%f<67>;
	.reg .b64 	%rd<67>;

	ld.param.u64 	%rd14, [_Z12matrixMul_2dPKfS0_Pfi_param_0];
	ld.param.u64 	%rd15, [_Z12matrixMul_2dPKfS0_Pfi_param_1];
	ld.param.u32 	%r18, [_Z12matrixMul_2dPKfS0_Pfi_param_3];
	cvta.to.global.u64 	%rd1, %rd15;
	cvta.to.global.u64 	%rd2, %rd14;
	mov.u32 	%r19, %ctaid.x;
	mov.u32 	%r20, %ntid.x;
	mov.u32 	%r21, %tid.x;
	mad.lo.s32 	%r1, %r19, %r20, %r21;
	mov.u32 	%r22, %ctaid.y;
	mov.u32 	%r23, %ntid.y;
	mov.u32 	%r24, %tid.y;
	mad.lo.s32 	%r2, %r22, %r23, %r24;
	max.s32 	%r25, %r2, %r1;
	setp.ge.s32 	%p1, %r25, %r18;
	@%p1 bra 	$L__BB1_13;
	mul.lo.s32 	%r3, %r18, %r2;
	and.b32  	%r4, %r18, 7;
	setp.lt.u32 	%p2, %r18, 8;
	mov.f32 	%f66, 0f00000000;
	mov.b32 	%r38, 0;
	@%p2 bra 	$L__BB1_4;
	and.b32  	%r38, %r18, 2147483640;
	neg.s32 	%r36, %r38;
	mul.wide.s32 	%rd16, %r18, 4;
	add.s64 	%rd3, %rd1, %rd16;
	shl.b32 	%r7, %r18, 3;
	mul.wide.s32 	%rd17, %r18, 8;
	add.s64 	%rd4, %rd1, %rd17;
	mul.wide.s32 	%rd18, %r18, 12;
	add.s64 	%rd5, %rd1, %rd18;
	mul.wide.s32 	%rd19, %r18, 16;
	add.s64 	%rd6, %rd1, %rd19;
	mul.wide.s32 	%rd20, %r18, 20;
	add.s64 	%rd7, %rd1, %rd20;
	mul.wide.s32 	%rd21, %r18, 24;
	add.s64 	%rd8, %rd1, %rd21;
	mul.wide.s32 	%rd22, %r18, 28;
	add.s64 	%rd9, %rd1, %rd22;
	mul.wide.u32 	%rd23, %r3, 4;
	add.s64 	%rd24, %rd23, %rd2;
	add.s64 	%rd66, %rd24, 16;
	mov.f32 	%f66, 0f00000000;
	mov.u32 	%r35, %r1;
$L__BB1_3:
	.pragma "nounroll";
	mul.wide.s32 	%rd25, %r35, 4;
	add.s64 	%rd26, %rd3, %rd25;
	add.s64 	%rd27, %rd4, %rd25;
	add.s64 	%rd28, %rd5, %rd25;
	add.s64 	%rd29, %rd6, %rd25;
	add.s64 	%rd30, %rd7, %rd25;
	add.s64 	%rd31, %rd8, %rd25;
	add.s64 	%rd32, %rd9, %rd25;
	add.s64 	%rd33, %rd1, %rd25;
	ld.global.nc.f32 	%f16, [%rd66+-16];
	ld.global.nc.f32 	%f17, [%rd33];
	fma.rn.f32 	%f18, %f16, %f17, %f66;
	ld.global.nc.f32 	%f19, [%rd66+-12];
	ld.global.nc.f32 	%f20, [%rd26];
	fma.rn.f32 	%f21, %f19, %f20, %f18;
	ld.global.nc.f32 	%f22, [%rd66+-8];
	ld.global.nc.f32 	%f23, [%rd27];
	fma.rn.f32 	%f24, %f22, %f23, %f21;
	ld.global.nc.f32 	%f25, [%rd66+-4];
	ld.global.nc.f32 	%f26, [%rd28];
	fma.rn.f32 	%f27, %f25, %f26, %f24;
	ld.global.nc.f32 	%f28, [%rd66];
	ld.global.nc.f32 	%f29, [%rd29];
	fma.rn.f32 	%f30, %f28, %f29, %f27;
	ld.global.nc.f32 	%f31, [%rd66+4];
	ld.global.nc.f32 	%f32, [%rd30];
	fma.rn.f32 	%f33, %f31, %f32, %f30;
	ld.global.nc.f32 	%f34, [%rd66+8];
	ld.global.nc.f32 	%f35, [%rd31];
	fma.rn.f32 	%f36, %f34, %f35, %f33;
	ld.global.nc.f32 	%f37, [%rd66+12];
	ld.global.nc.f32 	%f38, [%rd32];
	fma.rn.f32 	%f66, %f37, %f38, %f36;
	add.s32 	%r36, %r36, 8;
	add.s32 	%r35, %r35, %r7;
	add.s64 	%rd66, %rd66, 32;
	setp.ne.s32 	%p3, %r36, 0;
	@%p3 bra 	$L__BB1_3;
$L__BB1_4:
	setp.eq.s32 	%p4, %r4, 0;
	@%p4 bra 	$L__BB1_12;
	and.b32  	%r13, %r18, 3;
	setp.lt.u32 	%p5, %r4, 4;
	@%p5 bra 	$L__BB1_7;
	add.s32 	%r27, %r38, %r3;
	mul.wide.u32 	%rd34, %r27, 4;
	add.s64 	%rd35, %rd2, %rd34;
	ld.global.nc.f32 	%f40, [%rd35];
	mad.lo.s32 	%r28, %r38, %r18, %r1;
	mul.wide.s32 	%rd36, %r28, 4;
	add.s64 	%rd37, %rd1, %rd36;
	ld.global.nc.f32 	%f41, [%rd37];
	fma.rn.f32 	%f42, %f40, %f41, %f66;
	cvt.u64.u32 	%rd38, %r3;
	cvt.u64.u32 	%rd39, %r38;
	add.s64 	%rd40, %rd39, %rd38;
	shl.b64 	%rd41, %rd40, 2;
	add.s64 	%rd42, %rd2, %rd41;
	ld.global.nc.f32 	%f43, [%rd42+4];
	mul.wide.s32 	%rd43, %r18, 4;
	add.s64 	%rd44, %rd37, %rd43;
	ld.global.nc.f32 	%f44, [%rd44];
	fma.rn.f32 	%f45, %f43, %f44, %f42;
	ld.global.nc.f32 	%f46, [%rd42+8];
	add.s64 	%rd45, %rd44, %rd43;
	ld.global.nc.f32 	%f47, [%rd45];
	fma.rn.f32 	%f48, %f46, %f47, %f45;
	ld.global.nc.f32 	%f49, [%rd42+12];
	add.s64 	%rd46, %rd45, %rd43;
	ld.global.nc.f32 	%f50, [%rd46];
	fma.rn.f32 	%f66, %f49, %f50, %f48;
	add.s32 	%r38, %r38, 4;
$L__BB1_7:
	setp.eq.s32 	%p6, %r13, 0;
	@%p6 bra 	$L__BB1_12;
	setp.eq.s32 	%p7, %r13, 1;
	@%p7 bra 	$L__BB1_10;
	add.s32 	%r29, %r38, %r3;
	mul.wide.u32 	%rd47, %r29, 4;
	add.s64 	%rd48, %rd2, %rd47;
	ld.global.nc.f32 	%f52, [%rd48];
	mad.lo.s32 	%r30, %r38, %r18, %r1;
	mul.wide.s32 	%rd49, %r30, 4;
	add.s64 	%rd50, %rd1, %rd49;
	ld.global.nc.f32 	%f53, [%rd50];
	fma.rn.f32 	%f54, %f52, %f53, %f66;
	cvt.u64.u32 	%rd51, %r3;
	cvt.u64.u32 	%rd52, %r38;
	add.s64 	%rd53, %rd52, %rd51;
	shl.b64 	%rd54, %rd53, 2;
	add.s64 	%rd55, %rd2, %rd54;
	ld.global.nc.f32 	%f55, [%rd55+4];
	mul.wide.s32 	%rd56, %r18, 4;
	add.s64 	%rd57, %rd50, %rd56;
	ld.global.nc.f32 	%f56, [%rd57];
	fma.rn.f32 	%f66, %f55, %f56, %f54;
	add.s32 	%r38, %r38, 2;
$L__BB1_10:
	and.b32  	%r31, %r18, 1;
	setp.eq.b32 	%p8, %r31, 1;
	not.pred 	%p9, %p8;
	@%p9 bra 	$L__BB1_12;
	add.s32 	%r32, %r38, %r3;
	mul.wide.u32 	%rd58, %r32, 4;
	add.s64 	%rd59, %rd2, %rd58;
	ld.global.nc.f32 	%f57, [%rd59];
	mad.lo.s32 	%r33, %r38, %r18, %r1;
	mul.wide.s32 	%rd60, %r33, 4;
	add.s64 	%rd61, %rd1, %rd60;
	ld.global.nc.f32 	%f58, [%rd61];
	fma.rn.f32 	%f66, %f57, %f58, %f66;
$L__BB1_12:
	ld.param.u64 	%rd65, [_Z12matrixMul_2dPKfS0_Pfi_param_2];
	add.s32 	%r34, %r3, %r1;
	cvta.to.global.u64 	%rd62, %rd65;
	mul.wide.s32 	%rd63, %r34, 4;
	add.s64 	%rd64, %rd62, %rd63;
	st.global.f32 	[%rd64], %f66;
$L__BB1_13:
	ret;

}


// ===== COMPILED SASS (sm_100) =====

	.target	sm_100

	.elftype	@"ET_EXEC"


//--------------------- .note.nv.tkinfo           --------------------------
	.section	.note.nv.tkinfo,"",@"SHT_NOTE"
	.sectionflags	@"SHF_NOTE_NV_TKINFO"
	.tkinfo
        /*0018*/ 	.word	0x00000002
        /*0030*/ 	.string	""
        /*0030*/ 	.string	"ptxas"
        /*0030*/ 	.string	"Cuda compilation tools, release 13.0, V13.0.88"
        /*0030*/ 	.string	"Build cuda_13.0.r13.0/compiler.36424714_0"
        /*0030*/ 	.string	"-arch sm_100 -m 64 "



//--------------------- .note.nv.cuinfo           --------------------------
	.section	.note.nv.cuinfo,"",@"SHT_NOTE"
	.sectionflags	@"SHF_NOTE_NV_CUINFO"
        /*0018*/ 	.short	0x0002
        /*001a*/ 	.short	0x0064
        /*001c*/ 	.short	0x0082
	.zero		2


//--------------------- .nv.info                  --------------------------
	.section	.nv.info,"",@"SHT_CUDA_INFO"
	.align	4


	//----- nvinfo : EIATTR_REGCOUNT
	.align		4
        /*0000*/ 	.byte	0x04, 0x2f
        /*0002*/ 	.short	(.L_1 - .L_0)
	.align		4
.L_0:
        /*0004*/ 	.word	index@(_Z12matrixMul_1dPKfS0_Pfi)
        /*0008*/ 	.word	0x0000001f


	//----- nvinfo : EIATTR_FRAME_SIZE
	.align		4
.L_1:
        /*000c*/ 	.byte	0x04, 0x11
        /*000e*/ 	.short	(.L_3 - .L_2)
	.align		4
.L_2:
        /*0010*/ 	.word	index@(_Z12matrixMul_1dPKfS0_Pfi)
        /*0014*/ 	.word	0x00000000


	//----- nvinfo : EIATTR_REGCOUNT
	.align		4
.L_3:
        /*0018*/ 	.byte	0x04, 0x2f
        /*001a*/ 	.short	(.L_5 - .L_4)
	.align		4
.L_4:
        /*001c*/ 	.word	index@(_Z12matrixMul_2dPKfS0_Pfi)
        /*0020*/ 	.word	0x0000001e


	//----- nvinfo : EIATTR_FRAME_SIZE
	.align		4
.L_5:
        /*0024*/ 	.byte	0x04, 0x11
        /*0026*/ 	.short	(.L_7 - .L_6)
	.align		4
.L_6:
        /*0028*/ 	.word	index@(_Z12matrixMul_2dPKfS0_Pfi)
        /*002c*/ 	.word	0x00000000


	//----- nvinfo : EIATTR_MIN_STACK_SIZE
	.align		4
.L_7:
        /*0030*/ 	.byte	0x04, 0x12
        /*0032*/ 	.short	(.L_9 - .L_8)
	.align		4
.L_8:
        /*0034*/ 	.word	index@(_Z12matrixMul_2dPKfS0_Pfi)
        /*0038*/ 	.word	0x00000000


	//----- nvinfo : EIATTR_MIN_STACK_SIZE
	.align		4
.L_9:
        /*003c*/ 	.byte	0x04, 0x12
        /*003e*/ 	.short	(.L_11 - .L_10)
	.align		4
.L_10:
        /*0040*/ 	.word	index@(_Z12matrixMul_1dPKfS0_Pfi)
        /*0044*/ 	.word	0x00000000
.L_11:


//--------------------- .nv.compat                --------------------------
	.section	.nv.compat,"",@"SHT_CUDA_COMPAT_INFO"
	.align	4
        /*0000*/ 	.byte	0x02, 0x09, 0x00, 0x00, 0x02, 0x02, 0x01, 0x00, 0x02, 0x05, 0x05, 0x00, 0x03, 0x07, 0x01, 0x01
        /*0010*/ 	.byte	0x02, 0x03, 0x00, 0x00, 0x02, 0x06, 0x01, 0x00, 0x04, 0x0b, 0x08, 0x00, 0x09, 0x00, 0x00, 0x00
        /*0020*/ 	.byte	0x00, 0x00, 0x00, 0x00


//--------------------- .nv.info._Z12matrixMul_2dPKfS0_Pfi --------------------------
	.section	.nv.info._Z12matrixMul_2dPKfS0_Pfi,"",@"SHT_CUDA_INFO"
	.sectionflags	@""
	.align	4


	//----- nvinfo : EIATTR_CUDA_API_VERSION
	.align		4
        /*0000*/ 	.byte	0x04, 0x37
        /*0002*/ 	.short	(.L_13 - .L_12)
.L_12:
        /*0004*/ 	.word	0x00000082


	//----- nvinfo : EIATTR_KPARAM_INFO
	.align		4
.L_13:
        /*0008*/ 	.byte	0x04, 0x17
        /*000a*/ 	.short	(.L_15 - .L_14)
.L_14:
        /*000c*/ 	.word	0x00000000
        /*0010*/ 	.short	0x0003
        /*0012*/ 	.short	0x0018
        /*0014*/ 	.byte	0x00, 0xf0, 0x11, 0x00


	//----- nvinfo : EIATTR_KPARAM_INFO
	.align		4
.L_15:
        /*0018*/ 	.byte	0x04, 0x17
        /*001a*/ 	.short	(.L_17 - .L_16)
.L_16:
        /*001c*/ 	.word	0x00000000
        /*0020*/ 	.short	0x0002
        /*0022*/ 	.short	0x0010
        /*0024*/ 	.byte	0x00, 0xf5, 0x21, 0x00


	//----- nvinfo : EIATTR_KPARAM_INFO
	.align		4
.L_17:
        /*0028*/ 	.byte	0x04, 0x17
        /*002a*/ 	.short	(.L_19 - .L_18)
.L_18:
        /*002c*/ 	.word	0x00000000
        /*0030*/ 	.short	0x0001
        /*0032*/ 	.short	0x0008
        /*0034*/ 	.byte	0x00, 0xf5, 0x21, 0x00


	//----- nvinfo : EIATTR_KPARAM_INFO
	.align		4
.L_19:
        /*0038*/ 	.byte	0x04, 0x17
        /*003a*/ 	.short	(.L_21 - .L_20)
.L_20:
        /*003c*/ 	.word	0x00000000
        /*0040*/ 	.short	0x0000
        /*0042*/ 	.short	0x0000
        /*0044*/ 	.byte	0x00, 0xf5, 0x21, 0x00


	//----- nvinfo : EIATTR_SPARSE_MMA_MASK
	.align		4
.L_21:
        /*0048*/ 	.byte	0x03, 0x50
        /*004a*/ 	.short	0x0000


	//----- nvinfo : EIATTR_MAXREG_COUNT
	.align		4
        /*004c*/ 	.byte	0x03, 0x1b
        /*004e*/ 	.short	0x00ff


	//----- nvinfo : EIATTR_MERCURY_ISA_VERSION
	.align		4
        /*0050*/ 	.byte	0x03, 0x5f
        /*0052*/ 	.short	0x0101


	//----- nvinfo : EIATTR_VRC_CTA_INIT_COUNT
	.align		4
        /*0054*/ 	.byte	0x02, 0x4a
	.zero		1
	.zero		1


	//----- nvinfo : EIATTR_EXIT_INSTR_OFFSETS
	.align		4
        /*0058*/ 	.byte	0x04, 0x1c
        /*005a*/ 	.short	(.L_23 - .L_22)


	//   ....[0]....
.L_22:
        /*005c*/ 	.word	0x000000c0


	//   ....[1]....
        /*0060*/ 	.word	0x00000a90


	//----- nvinfo : EIATTR_CBANK_PARAM_SIZE
	.align		4
.L_23:
        /*0064*/ 	.byte	0x03, 0x19
        /*0066*/ 	.short	0x001c


	//----- nvinfo : EIATTR_PARAM_CBANK
	.align		4
        /*0068*/ 	.byte	0x04, 0x0a
        /*006a*/ 	.short	(.L_25 - .L_24)
	.align		4
.L_24:
        /*006c*/ 	.word	index@(.nv.constant0._Z12matrixMul_2dPKfS0_Pfi)
        /*0070*/ 	.short	0x0380
        /*0072*/ 	.short	0x001c


	//----- nvinfo : EIATTR_SW_WAR
	.align		4
.L_25:
        /*0074*/ 	.byte	0x04, 0x36
        /*0076*/ 	.short	(.L_27 - .L_26)
.L_26:
        /*0078*/ 	.word	0x00000008
.L_27:


//--------------------- .nv.info._Z12matrixMul_1dPKfS0_Pfi --------------------------
	.section	.nv.info._Z12matrixMul_1dPKfS0_Pfi,"",@"SHT_CUDA_INFO"
	.sectionflags	@""
	.align	4


	//----- nvinfo : EIATTR_CUDA_API_VERSION
	.align		4
        /*0000*/ 	.byte	0x04, 0x37
        /*0002*/ 	.short	(.L_29 - .L_28)
.L_28:
        /*0004*/ 	.word	0x00000082


	//----- nvinfo : EIATTR_KPARAM_INFO
	.align		4
.L_29:
        /*0008*/ 	.byte	0x04, 0x17
        /*000a*/ 	.short	(.L_31 - .L_30)
.L_30:
        /*000c*/ 	.word	0x00000000
        /*0010*/ 	.short	0x0003
        /*0012*/ 	.short	0x0018
        /*0014*/ 	.byte	0x00, 0xf0, 0x11, 0x00


	//----- nvinfo : EIATTR_KPARAM_INFO
	.align		4
.L_31:
        /*0018*/ 	.byte	0x04, 0x17
        /*001a*/ 	.short	(.L_33 - .L_32)
.L_32:
        /*001c*/ 	.word	0x00000000
        /*0020*/ 	.short	0x0002
        /*0022*/ 	.short	0x0010
        /*0024*/ 	.byte	0x00, 0xf5, 0x21, 0x00


	//----- nvinfo : EIATTR_KPARAM_INFO
	.align		4
.L_33:
        /*0028*/ 	.byte	0x04, 0x17
        /*002a*/ 	.short	(.L_35 - .L_34)
.L_34:
        /*002c*/ 	.word	0x00000000
        /*0030*/ 	.short	0x0001
        /*0032*/ 	.short	0x0008
        /*0034*/ 	.byte	0x00, 0xf5, 0x21, 0x00


	//----- nvinfo : EIATTR_KPARAM_INFO
	.align		4
.L_35:
        /*0038*/ 	.byte	0x04, 0x17
        /*003a*/ 	.short	(.L_37 - .L_36)
.L_36:
        /*003c*/ 	.word	0x00000000
        /*0040*/ 	.short	0x0000
        /*0042*/ 	.short	0x0000
        /*0044*/ 	.byte	0x00, 0xf5, 0x21, 0x00


	//----- nvinfo : EIATTR_SPARSE_MMA_MASK
	.align		4
.L_37:
        /*0048*/ 	.byte	0x03, 0x50
        /*004a*/ 	.short	0x0000


	//----- nvinfo : EIATTR_MAXREG_COUNT
	.align		4
        /*004c*/ 	.byte	0x03, 0x1b
        /*004e*/ 	.short	0x00ff


	//----- nvinfo : EIATTR_MERCURY_ISA_VERSION
	.align		4
        /*0050*/ 	.byte	0x03, 0x5f
        /*0052*/ 	.short	0x0101


	//----- nvinfo : EIATTR_VRC_CTA_INIT_COUNT
	.align		4
        /*0054*/ 	.byte	0x02, 0x4a
	.zero		1
	.zero		1


	//----- nvinfo : EIATTR_EXIT_INSTR_OFFSETS
	.align		4
        /*0058*/ 	.byte	0x04, 0x1c
        /*005a*/ 	.short	(.L_39 - .L_38)


	//   ....[0]....
.L_38:
        /*005c*/ 	.word	0x00000080


	//   ....[1]....
        /*0060*/ 	.word	0x00000b50


	//----- nvinfo : EIATTR_CBANK_PARAM_SIZE
	.align		4
.L_39:
        /*0064*/ 	.byte	0x03, 0x19
        /*0066*/ 	.short	0x001c


	//----- nvinfo : EIATTR_PARAM_CBANK
	.align		4
        /*0068*/ 	.byte	0x04, 0x0a
        /*006a*/ 	.short	(.L_41 - .L_40)
	.align		4
.L_40:
        /*006c*/ 	.word	index@(.nv.constant0._Z12matrixMul_1dPKfS0_Pfi)
        /*0070*/ 	.short	0x0380
        /*0072*/ 	.short	0x001c


	//----- nvinfo : EIATTR_SW_WAR
	.align		4
.L_41:
        /*0074*/ 	.byte	0x04, 0x36
        /*0076*/ 	.short	(.L_43 - .L_42)
.L_42:
        /*0078*/ 	.word	0x00000008
.L_43:


//--------------------- .nv.callgraph             --------------------------
	.section	.nv.callgraph,"",@"SHT_CUDA_CALLGRAPH"
	.align	4
	.sectionentsize	8
	.align		4
        /*0000*/ 	.word	0x00000000
	.align		4
        /*0004*/ 	.word	0xffffffff
	.align		4
        /*0008*/ 	.word	0x00000000
	.align		4
        /*000c*/ 	.word	0xfffffffe
	.align		4
        /*0010*/ 	.word	0x00000000
	.align		4
        /*0014*/ 	.word	0xfffffffd
	.align		4
        /*0018*/ 	.word	0x00000000
	.align		4
        /*001c*/ 	.word	0xfffffffc


//--------------------- .text._Z12matrixMul_2dPKfS0_Pfi --------------------------
	.section	.text._Z12matrixMul_2dPKfS0_Pfi,"ax",@progbits
	.align	128
        .global         _Z12matrixMul_2dPKfS0_Pfi
        .type           _Z12matrixMul_2dPKfS0_Pfi,@function
        .size           _Z12matrixMul_2dPKfS0_Pfi,(.L_x_10 - _Z12matrixMul_2dPKfS0_Pfi)
        .other          _Z12matrixMul_2dPKfS0_Pfi,@"STO_CUDA_ENTRY STV_DEFAULT"
_Z12matrixMul_2dPKfS0_Pfi:
.text._Z12matrixMul_2dPKfS0_Pfi:
[----:B------:R-:W-:Y:S01]  /*0000*/  LDC R1, c[0x0][0x37c] ;  /* 0x0000df00ff017b82 */ /* 0x000fe20000000800 */
[----:B------:R-:W0:Y:S07]  /*0010*/  S2R R3, SR_TID.X ;  /* 0x0000000000037919 */ /* 0x000e2e0000002100 */
[----:B------:R-:W0:Y:S01]  /*0020*/  LDC R0, c[0x0][0x360] ;  /* 0x0000d800ff007b82 */ /* 0x000e220000000800 */
[----:B------:R-:W1:Y:S01]  /*0030*/  LDCU UR20, c[0x0][0x398] ;  /* 0x00007300ff1477ac */ /* 0x000e620008000800 */
[----:B------:R-:W2:Y:S06]  /*0040*/  S2R R2, SR_TID.Y ;  /* 0x0000000000027919 */ /* 0x000eac0000002200 */
[----:B------:R-:W0:Y:S08]  /*0050*/  S2UR UR4, SR_CTAID.X ;  /* 0x00000000000479c3 */ /* 0x000e300000002500 */
[----:B------:R-:W2:Y:S08]  /*0060*/  S2UR UR5, SR_CTAID.Y ;  /* 0x00000000000579c3 */ /* 0x000eb00000002600 */
[----:B------:R-:W2:Y:S01]  /*0070*/  LDC R13, c[0x0][0x364] ;  /* 0x0000d900ff0d7b82 */ /* 0x000ea20000000800 */
[----:B0-----:R-:W-:-:S02]  /*0080*/  IMAD R0, R0, UR4, R3 ;  /* 0x0000000400007c24 */ /* 0x001fc4000f8e0203 */
[----:B--2---:R-:W-:-:S05]  /*0090*/  IMAD R13, R13, UR5, R2 ;  /* 0x000000050d0d7c24 */ /* 0x004fca000f8e0202 */
[----:B------:R-:W-:-:S04]  /*00a0*/  VIMNMX R2, PT, PT, R0, R13, !PT ;  /* 0x0000000d00027248 */ /* 0x000fc80007fe0100 */
[----:B-1----:R-:W-:-:S13]  /*00b0*/  ISETP.GE.AND P0, PT, R2, UR20, PT ;  /* 0x0000001402007c0c */ /* 0x002fda000bf06270 */
[----:B------:R-:W-:Y:S05]  /*00c0*/  @P0 EXIT ;  /* 0x000000000000094d */ /* 0x000fea0003800000 */
[----:B------:R-:W-:Y:S01]  /*00d0*/  UISETP.GE.U32.AND UP0, UPT, UR20, 0x8, UPT ;  /* 0x000000081400788c */ /* 0x000fe2000bf06070 */
[----:B------:R-:W-:Y:S02]  /*00e0*/  HFMA2 R12, -RZ, RZ, 0, 0 ;  /* 0x00000000ff0c7431 */ /* 0x000fe400000001ff */
[----:B------:R-:W-:Y:S01]  /*00f0*/  IMAD R13, R13, UR20, RZ ;  /* 0x000000140d0d7c24 */ /* 0x000fe2000f8e02ff */
[----:B------:R-:W-:Y:S01]  /*0100*/  UMOV UR4, URZ ;  /* 0x000000ff00047c82 */ /* 0x000fe20008000000 */
[----:B------:R-:W0:Y:S04]  /*0110*/  LDCU.64 UR18, c[0x0][0x358] ;  /* 0x00006b00ff1277ac */ /* 0x000e280008000a00 */
[----:B------:R-:W-:Y:S05]  /*0120*/  BRA.U !UP0, `(.L_x_0) ;  /* 0x0000000508047547 */ /* 0x000fea000b800000 */
[----:B------:R-:W1:Y:S01]  /*0130*/  LDCU.128 UR24, c[0x0][0x380] ;  /* 0x00007000ff1877ac */ /* 0x000e620008000c00 */
[----:B------:R-:W-:Y:S02]  /*0140*/  MOV R12, RZ ;  /* 0x000000ff000c7202 */ /* 0x000fe40000000f00 */
[----:B------:R-:W-:Y:S01]  /*0150*/  MOV R14, R0 ;  /* 0x00000000000e7202 */ /* 0x000fe20000000f00 */
[----:B------:R-:W-:-:S04]  /*0160*/  ULOP3.LUT UR4, UR20, 0x7ffffff8, URZ, 0xc0, !UPT ;  /* 0x7ffffff814047892 */ /* 0x000fc8000f8ec0ff */
[----:B------:R-:W-:Y:S01]  /*0170*/  UIADD3 UR5, UPT, UPT, -UR4, URZ, URZ ;  /* 0x000000ff04057290 */ /* 0x000fe2000fffe1ff */
[----:B-1----:R-:W-:Y:S01]  /*0180*/  MOV R2, UR24 ;  /* 0x0000001800027c02 */ /* 0x002fe20008000f00 */
[----:B------:R-:W-:Y:S01]  /*0190*/  UIMAD.WIDE UR6, UR20, 0x8, UR26 ;  /* 0x00000008140678a5 */ /* 0x000fe2000f8e021a */
[----:B------:R-:W-:Y:S01]  /*01a0*/  MOV R3, UR25 ;  /* 0x0000001900037c02 */ /* 0x000fe20008000f00 */
[----:B------:R-:W-:Y:S02]  /*01b0*/  UIMAD.WIDE UR8, UR20, 0xc, UR26 ;  /* 0x0000000c140878a5 */ /* 0x000fe4000f8e021a */
[----:B------:R-:W-:Y:S01]  /*01c0*/  UIMAD.WIDE UR10, UR20, 0x10, UR26 ;  /* 0x00000010140a78a5 */ /* 0x000fe2000f8e021a */
[----:B------:R-:W-:Y:S01]  /*01d0*/  IMAD.WIDE.U32 R2, R13, 0x4, R2 ;  /* 0x000000040d027825 */ /* 0x000fe200078e0002 */
[----:B------:R-:W-:Y:S02]  /*01e0*/  UIMAD.WIDE UR12, UR20, 0x14, UR26 ;  /* 0x00000014140c78a5 */ /* 0x000fe4000f8e021a */
[----:B------:R-:W-:Y:S01]  /*01f0*/  UIMAD.WIDE UR14, UR20, 0x18, UR26 ;  /* 0x00000018140e78a5 */ /* 0x000fe2000f8e021a */
[----:B------:R-:W-:Y:S01]  /*0200*/  IADD3 R2, P0, PT, R2, 0x10, RZ ;  /* 0x0000001002027810 */ /* 0x000fe20007f1e0ff */
[----:B------:R-:W-:-:S03]  /*0210*/  UIMAD.WIDE UR16, UR20, 0x1c, UR26 ;  /* 0x0000001c141078a5 */ /* 0x000fc6000f8e021a */
[----:B------:R-:W-:-:S09]  /*0220*/  IADD3.X R3, PT, PT, RZ, R3, RZ, P0, !PT ;  /* 0x00000003ff037210 */ /* 0x000fd200007fe4ff */
.L_x_1:
[----:B------:R-:W-:Y:S01]  /*0230*/  UIMAD.WIDE UR22, UR20, 0x4, UR26 ;  /* 0x00000004141678a5 */ /* 0x000fe2000f8e021a */
[----:B------:R-:W-:Y:S02]  /*0240*/  IMAD.MOV.U32 R23, RZ, RZ, 0x4 ;  /* 0x00000004ff177424 */ /* 0x000fe400078e00ff */
[----:B------:R-:W-:Y:S01]  /*0250*/  HFMA2 R11, -RZ, RZ, 0, 2.384185791015625e-07 ;  /* 0x00000004ff0b7431 */ /* 0x000fe200000001ff */
[----:B------:R-:W-:Y:S01]  /*0260*/  MOV R25, 0x4 ;  /* 0x0000000400197802 */ /* 0x000fe20000000f00 */
[----:B0-----:R-:W2:Y:S01]  /*0270*/  LDG.E.CONSTANT R21, desc[UR18][R2.64+-0x10] ;  /* 0xfffff01202157981 */ /* 0x001ea2000c1e9900 */
[C---:B------:R-:W-:Y:S01]  /*0280*/  IMAD.WIDE R22, R14.reuse, R23, UR26 ;  /* 0x0000001a0e167e25 */ /* 0x040fe2000f8e0217 */
[----:B------:R-:W-:Y:S02]  /*0290*/  MOV R8, UR22 ;  /* 0x0000001600087c02 */ /* 0x000fe40008000f00 */
[----:B------:R-:W-:Y:S01]  /*02a0*/  MOV R9, UR23 ;  /* 0x0000001700097c02 */ /* 0x000fe20008000f00 */
[----:B------:R-:W3:Y:S02]  /*02b0*/  LDG.E.CONSTANT R19, desc[UR18][R2.64+-0xc] ;  /* 0xfffff41202137981 */ /* 0x000ee4000c1e9900 */
[----:B------:R-:W-:-:S02]  /*02c0*/  IMAD.WIDE R8, R14, 0x4, R8 ;  /* 0x000000040e087825 */ /* 0x000fc400078e0208 */
[----:B------:R-:W2:Y:S01]  /*02d0*/  LDG.E.CONSTANT R22, desc[UR18][R22.64] ;  /* 0x0000001216167981 */ /* 0x000ea2000c1e9900 */
[----:B------:R-:W-:Y:S01]  /*02e0*/  MOV R5, 0x4 ;  /* 0x0000000400057802 */ /* 0x000fe20000000f00 */
[C---:B------:R-:W-:Y:S02]  /*02f0*/  IMAD.WIDE R24, R14.reuse, R25, UR6 ;  /* 0x000000060e187e25 */ /* 0x040fe4000f8e0219 */
[----:B------:R0:W3:Y:S02]  /*0300*/  LDG.E.CONSTANT R20, desc[UR18][R8.64] ;  /* 0x0000001208147981 */ /* 0x0000e4000c1e9900 */
[----:B------:R-:W-:Y:S02]  /*0310*/  IMAD.WIDE R10, R14, R11, UR8 ;  /* 0x000000080e0a7e25 */ /* 0x000fe4000f8e020b */
[----:B------:R-:W4:Y:S04]  /*0320*/  LDG.E.CONSTANT R18, desc[UR18][R24.64] ;  /* 0x0000001218127981 */ /* 0x000f28000c1e9900 */
[----:B------:R-:W4:Y:S01]  /*0330*/  LDG.E.CONSTANT R17, desc[UR18][R2.64+-0x8] ;  /* 0xfffff81202117981 */ /* 0x000f22000c1e9900 */
[----:B0-----:R-:W-:-:S02]  /*0340*/  HFMA2 R9, -RZ, RZ, 0, 2.384185791015625e-07 ;  /* 0x00000004ff097431 */ /* 0x001fc400000001ff */
[----:B------:R-:W-:Y:S01]  /*0350*/  IMAD.MOV.U32 R7, RZ, RZ, 0x4 ;  /* 0x00000004ff077424 */ /* 0x000fe200078e00ff */
[----:B------:R0:W5:Y:S01]  /*0360*/  LDG.E.CONSTANT R16, desc[UR18][R10.64] ;  /* 0x000000120a107981 */ /* 0x000162000c1e9900 */
[----:B------:R-:W-:-:S03]  /*0370*/  IMAD.WIDE R4, R14, R5, UR10 ;  /* 0x0000000a0e047e25 */ /* 0x000fc6000f8e0205 */
[----:B------:R-:W5:Y:S01]  /*0380*/  LDG.E.CONSTANT R15, desc[UR18][R2.64+-0x4] ;  /* 0xfffffc12020f7981 */ /* 0x000f62000c1e9900 */
[C---:B------:R-:W-:Y:S01]  /*0390*/  IMAD.WIDE R6, R14.reuse, R7, UR12 ;  /* 0x0000000c0e067e25 */ /* 0x040fe2000f8e0207 */
[----:B------:R-:W-:Y:S02]  /*03a0*/  MOV R27, 0x4 ;  /* 0x00000004001b7802 */ /* 0x000fe40000000f00 */
[----:B------:R1:W5:Y:S01]  /*03b0*/  LDG.E.CONSTANT R4, desc[UR18][R4.64] ;  /* 0x0000001204047981 */ /* 0x000362000c1e9900 */
[----:B------:R-:W-:-:S03]  /*03c0*/  IMAD.WIDE R8, R14, R9, UR14 ;  /* 0x0000000e0e087e25 */ /* 0x000fc6000f8e0209 */
[----:B------:R-:W5:Y:S01]  /*03d0*/  LDG.E.CONSTANT R23, desc[UR18][R2.64] ;  /* 0x0000001202177981 */ /* 0x000f62000c1e9900 */
[----:B0-----:R-:W-:-:S03]  /*03e0*/  IMAD.WIDE R10, R14, R27, UR16 ;  /* 0x000000100e0a7e25 */ /* 0x001fc6000f8e021b */
[----:B------:R-:W5:Y:S04]  /*03f0*/  LDG.E.CONSTANT R7, desc[UR18][R6.64] ;  /* 0x0000001206077981 */ /* 0x000f68000c1e9900 */
[----:B------:R-:W5:Y:S04]  /*0400*/  LDG.E.CONSTANT R24, desc[UR18][R2.64+0x4] ;  /* 0x0000041202187981 */ /* 0x000f68000c1e9900 */
[----:B------:R-:W5:Y:S04]  /*0410*/  LDG.E.CONSTANT R8, desc[UR18][R8.64] ;  /* 0x0000001208087981 */ /* 0x000f68000c1e9900 */
[----:B------:R-:W5:Y:S04]  /*0420*/  LDG.E.CONSTANT R25, desc[UR18][R2.64+0x8] ;  /* 0x0000081202197981 */ /* 0x000f68000c1e9900 */
[----:B------:R-:W5:Y:S04]  /*0430*/  LDG.E.CONSTANT R10, desc[UR18][R10.64] ;  /* 0x000000120a0a7981 */ /* 0x000f68000c1e9900 */
[----:B------:R0:W5:Y:S01]  /*0440*/  LDG.E.CONSTANT R27, desc[UR18][R2.64+0xc] ;  /* 0x00000c12021b7981 */ /* 0x000162000c1e9900 */
[----:B------:R-:W-:-:S04]  /*0450*/  UIADD3 UR5, UPT, UPT, UR5, 0x8, URZ ;  /* 0x0000000805057890 */ /* 0x000fc8000fffe0ff */
[----:B------:R-:W-:Y:S01]  /*0460*/  UISETP.NE.AND UP0, UPT, UR5, URZ, UPT ;  /* 0x000000ff0500728c */ /* 0x000fe2000bf05270 */
[----:B-1----:R-:W-:Y:S02]  /*0470*/  MOV R5, UR20 ;  /* 0x0000001400057c02 */ /* 0x002fe40008000f00 */
[----:B0-----:R-:W-:Y:S02]  /*0480*/  IADD3 R2, P0, PT, R2, 0x20, RZ ;  /* 0x0000002002027810 */ /* 0x001fe40007f1e0ff */
[----:B------:R-:W-:Y:S02]  /*0490*/  LEA R14, R5, R14, 0x3 ;  /* 0x0000000e050e7211 */ /* 0x000fe400078e18ff */
[----:B------:R-:W-:Y:S01]  /*04a0*/  IADD3.X R3, PT, PT, RZ, R3, RZ, P0, !PT ;  /* 0x00000003ff037210 */ /* 0x000fe200007fe4ff */
[----:B--2---:R-:W-:-:S04]  /*04b0*/  FFMA R22, R21, R22, R12 ;  /* 0x0000001615167223 */ /* 0x004fc8000000000c */
[----:B---3--:R-:W-:-:S04]  /*04c0*/  FFMA R20, R19, R20, R22 ;  /* 0x0000001413147223 */ /* 0x008fc80000000016 */
[----:B----4-:R-:W-:-:S04]  /*04d0*/  FFMA R18, R17, R18, R20 ;  /* 0x0000001211127223 */ /* 0x010fc80000000014 */
[----:B-----5:R-:W-:-:S04]  /*04e0*/  FFMA R16, R15, R16, R18 ;  /* 0x000000100f107223 */ /* 0x020fc80000000012 */
[----:B------:R-:W-:-:S04]  /*04f0*/  FFMA R23, R23, R4, R16 ;  /* 0x0000000417177223 */ /* 0x000fc80000000010 */
[----:B------:R-:W-:-:S04]  /*0500*/  FFMA R24, R24, R7, R23 ;  /* 0x0000000718187223 */ /* 0x000fc80000000017 */
[----:B------:R-:W-:-:S04]  /*0510*/  FFMA R8, R25, R8, R24 ;  /* 0x0000000819087223 */ /* 0x000fc80000000018 */
[----:B------:R-:W-:Y:S01]  /*0520*/  FFMA R12, R27, R10, R8 ;  /* 0x0000000a1b0c7223 */ /* 0x000fe20000000008 */
[----:B------:R-:W-:Y:S06]  /*0530*/  BRA.U UP0, `(.L_x_1) ;  /* 0xfffffffd003c7547 */ /* 0x000fec000b83ffff */
.L_x_0:
[----:B------:R-:W-:-:S04]  /*0540*/  ULOP3.LUT UR6, UR20, 0x7, URZ, 0xc0, !UPT ;  /* 0x0000000714067892 */ /* 0x000fc8000f8ec0ff */
[----:B------:R-:W-:-:S09]  /*0550*/  UISETP.NE.AND UP0, UPT, UR6, URZ, UPT ;  /* 0x000000ff0600728c */ /* 0x000fd2000bf05270 */
[----:B------:R-:W-:Y:S05]  /*0560*/  BRA.U !UP0, `(.L_x_2) ;  /* 0x0000000508387547 */ /* 0x000fea000b800000 */
[----:B------:R-:W-:Y:S02]  /*0570*/  UISETP.GE.U32.AND UP0, UPT, UR6, 0x4, UPT ;  /* 0x000000040600788c */ /* 0x000fe4000bf06070 */
[----:B------:R-:W-:-:S04]  /*0580*/  ULOP3.LUT UR5, UR20, 0x3, URZ, 0xc0, !UPT ;  /* 0x0000000314057892 */ /* 0x000fc8000f8ec0ff */
[----:B------:R-:W-:-:S03]  /*0590*/  UISETP.NE.AND UP1, UPT, UR5, URZ, UPT ;  /* 0x000000ff0500728c */ /* 0x000fc6000bf25270 */
[----:B------:R-:W-:Y:S08]  /*05a0*/  BRA.U !UP0, `(.L_x_3) ;  /* 0x00000001087c7547 */ /* 0x000ff0000b800000 */
[----:B------:R-:W1:Y:S01]  /*05b0*/  LDC.64 R6, c[0x0][0x388] ;  /* 0x0000e200ff067b82 */ /* 0x000e620000000a00 */
[----:B------:R-:W2:Y:S01]  /*05c0*/  LDCU.64 UR6, c[0x0][0x380] ;  /* 0x00007000ff0677ac */ /* 0x000ea20008000a00 */
[----:B------:R-:W-:Y:S01]  /*05d0*/  IMAD.U32 R9, RZ, RZ, UR4 ;  /* 0x00000004ff097e24 */ /* 0x000fe2000f8e00ff */
[C---:B------:R-:W-:Y:S02]  /*05e0*/  IADD3 R3, PT, PT, R13.reuse, UR4, RZ ;  /* 0x000000040d037c10 */ /* 0x040fe4000fffe0ff */
[----:B------:R-:W-:Y:S01]  /*05f0*/  IADD3 R10, P0, PT, R13, UR4, RZ ;  /* 0x000000040d0a7c10 */ /* 0x000fe2000ff1e0ff */
[----:B------:R-:W-:Y:S01]  /*0600*/  IMAD R9, R9, UR20, R0 ;  /* 0x0000001409097c24 */ /* 0x000fe2000f8e0200 */
[----:B------:R-:W-:Y:S01]  /*0610*/  MOV R11, UR20 ;  /* 0x00000014000b7c02 */ /* 0x000fe20008000f00 */
[----:B------:R-:W3:Y:S01]  /*0620*/  LDC.64 R4, c[0x0][0x380] ;  /* 0x0000e000ff047b82 */ /* 0x000ee20000000a00 */
[----:B------:R-:W-:Y:S01]  /*0630*/  MOV R15, UR20 ;  /* 0x00000014000f7c02 */ /* 0x000fe20008000f00 */
[----:B-1----:R-:W-:Y:S01]  /*0640*/  IMAD.WIDE R6, R9, 0x4, R6 ;  /* 0x0000000409067825 */ /* 0x002fe200078e0206 */
[----:B------:R-:W-:-:S05]  /*0650*/  MOV R9, UR20 ;  /* 0x0000001400097c02 */ /* 0x000fca0008000f00 */
[----:B------:R-:W-:Y:S02]  /*0660*/  IMAD.WIDE R8, R9, 0x4, R6 ;  /* 0x0000000409087825 */ /* 0x000fe400078e0206 */
[----:B0-----:R-:W4:Y:S02]  /*0670*/  LDG.E.CONSTANT R6, desc[UR18][R6.64] ;  /* 0x0000001206067981 */ /* 0x001f24000c1e9900 */
[----:B---3--:R-:W-:Y:S01]  /*0680*/  IMAD.WIDE.U32 R4, R3, 0x4, R4 ;  /* 0x0000000403047825 */ /* 0x008fe200078e0004 */
[----:B------:R-:W-:Y:S01]  /*0690*/  IADD3.X R3, PT, PT, RZ, RZ, RZ, P0, !PT ;  /* 0x000000ffff037210 */ /* 0x000fe200007fe4ff */
[----:B------:R-:W3:Y:S01]  /*06a0*/  LDG.E.CONSTANT R17, desc[UR18][R8.64] ;  /* 0x0000001208117981 */ /* 0x000ee2000c1e9900 */
[----:B--2---:R-:W-:-:S03]  /*06b0*/  LEA R2, P0, R10, UR6, 0x2 ;  /* 0x000000060a027c11 */ /* 0x004fc6000f8010ff */
[----:B------:R-:W4:Y:S01]  /*06c0*/  LDG.E.CONSTANT R5, desc[UR18][R4.64] ;  /* 0x0000001204057981 */ /* 0x000f22000c1e9900 */
[----:B------:R-:W-:Y:S01]  /*06d0*/  LEA.HI.X R3, R10, UR7, R3, 0x2, P0 ;  /* 0x000000070a037c11 */ /* 0x000fe200080f1403 */
[----:B------:R-:W-:-:S04]  /*06e0*/  IMAD.WIDE R10, R11, 0x4, R8 ;  /* 0x000000040b0a7825 */ /* 0x000fc800078e0208 */
[----:B------:R-:W3:Y:S01]  /*06f0*/  LDG.E.CONSTANT R16, desc[UR18][R2.64+0x4] ;  /* 0x0000041202107981 */ /* 0x000ee2000c1e9900 */
[----:B------:R-:W-:-:S03]  /*0700*/  IMAD.WIDE R14, R15, 0x4, R10 ;  /* 0x000000040f0e7825 */ /* 0x000fc600078e020a */
[----:B------:R-:W2:Y:S04]  /*0710*/  LDG.E.CONSTANT R19, desc[UR18][R10.64] ;  /* 0x000000120a137981 */ /* 0x000ea8000c1e9900 */
[----:B------:R-:W2:Y:S04]  /*0720*/  LDG.E.CONSTANT R18, desc[UR18][R2.64+0x8] ;  /* 0x0000081202127981 */ /* 0x000ea8000c1e9900 */
[----:B------:R-:W5:Y:S04]  /*0730*/  LDG.E.CONSTANT R20, desc[UR18][R2.64+0xc] ;  /* 0x00000c1202147981 */ /* 0x000f68000c1e9900 */
[----:B------:R-:W5:Y:S01]  /*0740*/  LDG.E.CONSTANT R14, desc[UR18][R14.64] ;  /* 0x000000120e0e7981 */ /* 0x000f62000c1e9900 */
[----:B------:R-:W-:Y:S01]  /*0750*/  UIADD3 UR4, UPT, UPT, UR4, 0x4, URZ ;  /* 0x0000000404047890 */ /* 0x000fe2000fffe0ff */
[----:B----4-:R-:W-:-:S04]  /*0760*/  FFMA R5, R5, R6, R12 ;  /* 0x0000000605057223 */ /* 0x010fc8000000000c */
[----:B---3--:R-:W-:-:S04]  /*0770*/  FFMA R5, R16, R17, R5 ;  /* 0x0000001110057223 */ /* 0x008fc80000000005 */
[----:B--2---:R-:W-:-:S04]  /*0780*/  FFMA R5, R18, R19, R5 ;  /* 0x0000001312057223 */ /* 0x004fc80000000005 */
[----:B-----5:R-:W-:-:S07]  /*0790*/  FFMA R12, R20, R14, R5 ;  /* 0x0000000e140c7223 */ /* 0x020fce0000000005 */
.L_x_3:
[----:B------:R-:W-:Y:S05]  /*07a0*/  BRA.U !UP1, `(.L_x_2) ;  /* 0x0000000109a87547 */ /* 0x000fea000b800000 */
[----:B------:R-:W-:Y:S01]  /*07b0*/  UISETP.NE.AND UP0, UPT, UR5, 0x1, UPT ;  /* 0x000000010500788c */ /* 0x000fe2000bf05270 */
[----:B------:R-:W-:Y:S01]  /*07c0*/  MOV R7, UR4 ;  /* 0x0000000400077c02 */ /* 0x000fe20008000f00 */
[----:B------:R-:W-:Y:S02]  /*07d0*/  ULOP3.LUT UR5, UR20, 0x1, URZ, 0xc0, !UPT ;  /* 0x0000000114057892 */ /* 0x000fe4000f8ec0ff */
[----:B------:R-:W-:Y:S02]  /*07e0*/  MOV R15, UR20 ;  /* 0x00000014000f7c02 */ /* 0x000fe40008000f00 */
[----:B------:R-:W-:Y:S01]  /*07f0*/  UISETP.NE.U32.AND UP1, UPT, UR5, 0x1, UPT ;  /* 0x000000010500788c */ /* 0x000fe2000bf25070 */
[----:B------:R-:W-:-:S04]  /*0800*/  PLOP3.LUT P1, PT, PT, PT, UP0, 0x80, 0x8 ;  /* 0x000000000008781c */ /* 0x000fc80003f2f008 */
[----:B------:R-:W1:Y:S01]  /*0810*/  @UP0 LDCU.128 UR8, c[0x0][0x380] ;  /* 0x00007000ff0807ac */ /* 0x000e620008000c00 */
[----:B------:R-:W-:Y:S01]  /*0820*/  PLOP3.LUT P0, PT, PT, PT, UP1, 0x80, 0x8 ;  /* 0x000000000008781c */ /* 0x000fe20003f0f018 */
[----:B------:R-:W2:Y:S04]  /*0830*/  @UP0 LDCU.64 UR6, c[0x0][0x380] ;  /* 0x00007000ff0607ac */ /* 0x000ea80008000a00 */
[----:B------:R-:W3:Y:S03]  /*0840*/  @!UP1 LDCU.128 UR12, c[0x0][0x380] ;  /* 0x00007000ff0c97ac */ /* 0x000ee60008000c00 */
[C---:B------:R-:W-:Y:S02]  /*0850*/  @P1 IADD3 R3, PT, PT, R13.reuse, UR4, RZ ;  /* 0x000000040d031c10 */ /* 0x040fe4000fffe0ff */
[----:B------:R-:W-:Y:S01]  /*0860*/  @P1 IADD3 R6, P2, PT, R13, UR4, RZ ;  /* 0x000000040d061c10 */ /* 0x000fe2000ff5e0ff */
[----:B------:R-:W-:Y:S01]  /*0870*/  @UP0 UIADD3 UR4, UPT, UPT, UR4, 0x2, URZ ;  /* 0x0000000204040890 */ /* 0x000fe2000fffe0ff */
[----:B-1----:R-:W-:Y:S01]  /*0880*/  MOV R11, UR9 ;  /* 0x00000009000b7c02 */ /* 0x002fe20008000f00 */
[----:B------:R-:W-:Y:S01]  /*0890*/  IMAD.U32 R10, RZ, RZ, UR8 ;  /* 0x00000008ff0a7e24 */ /* 0x000fe2000f8e00ff */
[----:B------:R-:W-:-:S02]  /*08a0*/  MOV R4, UR10 ;  /* 0x0000000a00047c02 */ /* 0x000fc40008000f00 */
[----:B------:R-:W-:Y:S01]  /*08b0*/  MOV R5, UR11 ;  /* 0x0000000b00057c02 */ /* 0x000fe20008000f00 */
[----:B------:R-:W-:-:S04]  /*08c0*/  @P1 IMAD.WIDE.U32 R10, R3, 0x4, R10 ;  /* 0x00000004030a1825 */ /* 0x000fc800078e000a */
[----:B------:R-:W-:Y:S01]  /*08d0*/  @P1 IMAD R3, R7, UR20, R0 ;  /* 0x0000001407031c24 */ /* 0x000fe2000f8e0200 */
[----:B------:R-:W-:Y:S01]  /*08e0*/  @P1 IADD3.X R7, PT, PT, RZ, RZ, RZ, P2, !PT ;  /* 0x000000ffff071210 */ /* 0x000fe200017fe4ff */
[----:B------:R-:W-:Y:S01]  /*08f0*/  IMAD.U32 R19, RZ, RZ, UR4 ;  /* 0x00000004ff137e24 */ /* 0x000fe2000f8e00ff */
[C---:B--2---:R-:W-:Y:S01]  /*0900*/  @P1 LEA R2, P2, R6.reuse, UR6, 0x2 ;  /* 0x0000000606021c11 */ /* 0x044fe2000f8410ff */
[----:B------:R-:W-:Y:S01]  /*0910*/  @P1 IMAD.WIDE R4, R3, 0x4, R4 ;  /* 0x0000000403041825 */ /* 0x000fe200078e0204 */
[----:B------:R-:W-:Y:S01]  /*0920*/  @!P0 IADD3 R17, PT, PT, R13, UR4, RZ ;  /* 0x000000040d118c10 */ /* 0x000fe2000fffe0ff */
[----:B0-----:R-:W2:Y:S01]  /*0930*/  @P1 LDG.E.CONSTANT R11, desc[UR18][R10.64] ;  /* 0x000000120a0b1981 */ /* 0x001ea2000c1e9900 */
[----:B------:R-:W-:Y:S01]  /*0940*/  @P1 LEA.HI.X R3, R6, UR7, R7, 0x2, P2 ;  /* 0x0000000706031c11 */ /* 0x000fe200090f1407 */
[----:B------:R-:W-:Y:S01]  /*0950*/  @!P0 IMAD R19, R19, UR20, R0 ;  /* 0x0000001413138c24 */ /* 0x000fe2000f8e0200 */
[----:B---3--:R-:W-:Y:S01]  /*0960*/  MOV R6, UR12 ;  /* 0x0000000c00067c02 */ /* 0x008fe20008000f00 */
[----:B------:R-:W-:Y:S01]  /*0970*/  @P1 IMAD.WIDE R14, R15, 0x4, R4 ;  /* 0x000000040f0e1825 */ /* 0x000fe200078e0204 */
[----:B------:R-:W-:Y:S01]  /*0980*/  MOV R7, UR13 ;  /* 0x0000000d00077c02 */ /* 0x000fe20008000f00 */
[----:B------:R-:W2:Y:S01]  /*0990*/  @P1 LDG.E.CONSTANT R4, desc[UR18][R4.64] ;  /* 0x0000001204041981 */ /* 0x000ea2000c1e9900 */
[----:B------:R-:W-:-:S02]  /*09a0*/  MOV R8, UR14 ;  /* 0x0000000e00087c02 */ /* 0x000fc40008000f00 */
[----:B------:R-:W-:Y:S01]  /*09b0*/  MOV R9, UR15 ;  /* 0x0000000f00097c02 */ /* 0x000fe20008000f00 */
[----:B------:R-:W-:Y:S01]  /*09c0*/  @!P0 IMAD.WIDE.U32 R6, R17, 0x4, R6 ;  /* 0x0000000411068825 */ /* 0x000fe200078e0006 */
[----:B------:R-:W3:Y:S03]  /*09d0*/  @P1 LDG.E.CONSTANT R14, desc[UR18][R14.64] ;  /* 0x000000120e0e1981 */ /* 0x000ee6000c1e9900 */
[----:B------:R-:W-:Y:S01]  /*09e0*/  @!P0 IMAD.WIDE R8, R19, 0x4, R8 ;  /* 0x0000000413088825 */ /* 0x000fe200078e0208 */
[----:B------:R-:W3:Y:S04]  /*09f0*/  @P1 LDG.E.CONSTANT R2, desc[UR18][R2.64+0x4] ;  /* 0x0000041202021981 */ /* 0x000ee8000c1e9900 */
[----:B------:R-:W4:Y:S04]  /*0a00*/  @!P0 LDG.E.CONSTANT R7, desc[UR18][R6.64] ;  /* 0x0000001206078981 */ /* 0x000f28000c1e9900 */
[----:B------:R-:W4:Y:S01]  /*0a10*/  @!P0 LDG.E.CONSTANT R8, desc[UR18][R8.64] ;  /* 0x0000001208088981 */ /* 0x000f22000c1e9900 */
[----:B--2---:R-:W-:-:S04]  /*0a20*/  @P1 FFMA R11, R11, R4, R12 ;  /* 0x000000040b0b1223 */ /* 0x004fc8000000000c */
[----:B---3--:R-:W-:-:S04]  /*0a30*/  @P1 FFMA R12, R2, R14, R11 ;  /* 0x0000000e020c1223 */ /* 0x008fc8000000000b */
[----:B----4-:R-:W-:-:S07]  /*0a40*/  @!P0 FFMA R12, R7, R8, R12 ;  /* 0x00000008070c8223 */ /* 0x010fce000000000c */
.L_x_2:
[----:B------:R-:W1:Y:S01]  /*0a50*/  LDC.64 R2, c[0x0][0x390] ;  /* 0x0000e400ff027b82 */ /* 0x000e620000000a00 */
[----:B------:R-:W-:-:S05]  /*0a60*/  IADD3 R13, PT, PT, R0, R13, RZ ;  /* 0x0000000d000d7210 */ /* 0x000fca0007ffe0ff */
[----:B-1----:R-:W-:-:S05]  /*0a70*/  IMAD.WIDE R2, R13, 0x4, R2 ;  /* 0x000000040d027825 */ /* 0x002fca00078e0202 */
[----:B0-----:R-:W-:Y:S01]  /*0a80*/  STG.E desc[UR18][R2.64], R12 ;  /* 0x0000000c02007986 */ /* 0x001fe2000c101912 */
[----:B------:R-:W-:Y:S05]  /*0a90*/  EXIT ;  /* 0x000000000000794d */ /* 0x000fea0003800000 */
.L_x_4:
[----:B------:R-:W-:-:S00]  /*0aa0*/  BRA `(.L_x_4) ;  /* 0xfffffffc00fc7947 */ /* 0x000fc0000383ffff */
[----:B------:R-:W-:-:S00]  /*0ab0*/  NOP ;  /* 0x0000000000007918 */ /* 0x000fc00000000000 */
        /* <DEDUP_REMOVED lines=12> */
.L_x_10:


//--------------------- .text._Z12matrixMul_1dPKfS0_Pfi --------------------------
	.section	.text._Z12matrixMul_1dPKfS0_Pfi,"ax",@progbits
	.align	128
        .global         _Z12matrixMul_1dPKfS0_Pfi
        .type           _Z12matrixMul_1dPKfS0_Pfi,@function
        .size           _Z12matrixMul_1dPKfS0_Pfi,(.L_x_11 - _Z12matrixMul_1dPKfS0_Pfi)
        .other          _Z12matrixMul_1dPKfS0_Pfi,@"STO_CUDA_ENTRY STV_DEFAULT"
_Z12matrixMul_1dPKfS0_Pfi:
.text._Z12matrixMul_1dPKfS0_Pfi:
[----:B------:R-:W-:Y:S01]  /*0000*/  LDC R1, c[0x0][0x37c] ;  /* 0x0000df00ff017b82 */ /* 0x000fe20000000800 */
[----:B------:R-:W0:Y:S07]  /*0010*/  S2R R0, SR_TID.X ;  /* 0x0000000000007919 */ /* 0x000e2e0000002100 */
[----:B------:R-:W0:Y:S01]  /*0020*/  S2UR UR5, SR_CTAID.X ;  /* 0x00000000000579c3 */ /* 0x000e220000002500 */
[----:B------:R-:W1:Y:S07]  /*0030*/  LDCU UR18, c[0x0][0x398] ;  /* 0x00007300ff1277ac */ /* 0x000e6e0008000800 */
[----:B------:R-:W0:Y:S01]  /*0040*/  LDC R13, c[0x0][0x360] ;  /* 0x0000d800ff0d7b82 */ /* 0x000e220000000800 */
[----:B-1----:R-:W-:Y:S01]  /*0050*/  UIMAD UR4, UR18, UR18, URZ ;  /* 0x00000012120472a4 */ /* 0x002fe2000f8e02ff */
[----:B0-----:R-:W-:-:S05]  /*0060*/  IMAD R13, R13, UR5, R0 ;  /* 0x000000050d0d7c24 */ /* 0x001fca000f8e0200 */
[----:B------:R-:W-:-:S13]  /*0070*/  ISETP.GE.AND P0, PT, R13, UR4, PT ;  /* 0x000000040d007c0c */ /* 0x000fda000bf06270 */
[----:B------:R-:W-:Y:S05]  /*0080*/  @P0 EXIT ;  /* 0x000000000000094d */ /* 0x000fea0003800000 */
[----:B------:R-:W-:Y:S01]  /*0090*/  IABS R4, UR18 ;  /* 0x0000001200047c13 */ /* 0x000fe20008000000 */
[----:B------:R-:W-:Y:S01]  /*00a0*/  UISETP.GE.AND UP0, UPT, UR18, 0x1, UPT ;  /* 0x000000011200788c */ /* 0x000fe2000bf06270 */
[----:B------:R-:W-:Y:S01]  /*00b0*/  IABS R6, R13 ;  /* 0x0000000d00067213 */ /* 0x000fe20000000000 */
[----:B------:R-:W-:Y:S01]  /*00c0*/  HFMA2 R12, -RZ, RZ, 0, 0 ;  /* 0x00000000ff0c7431 */ /* 0x000fe200000001ff */
[----:B------:R-:W0:Y:S01]  /*00d0*/  I2F.RP R0, R4 ;  /* 0x0000000400007306 */ /* 0x000e220000209400 */
[----:B------:R-:W1:Y:S07]  /*00e0*/  LDCU.64 UR16, c[0x0][0x358] ;  /* 0x00006b00ff1077ac */ /* 0x000e6e0008000a00 */
[----:B0-----:R-:W0:Y:S02]  /*00f0*/  MUFU.RCP R0, R0 ;  /* 0x0000000000007308 */ /* 0x001e240000001000 */
[----:B0-----:R-:W-:-:S06]  /*0100*/  IADD3 R2, PT, PT, R0, 0xffffffe, RZ ;  /* 0x0ffffffe00027810 */ /* 0x001fcc0007ffe0ff */
[----:B------:R0:W2:Y:S02]  /*0110*/  F2I.FTZ.U32.TRUNC.NTZ R3, R2 ;  /* 0x0000000200037305 */ /* 0x0000a4000021f000 */
[----:B0-----:R-:W-:Y:S01]  /*0120*/  HFMA2 R2, -RZ, RZ, 0, 0 ;  /* 0x00000000ff027431 */ /* 0x001fe200000001ff */
[----:B--2---:R-:W-:-:S05]  /*0130*/  IADD3 R5, PT, PT, RZ, -R3, RZ ;  /* 0x80000003ff057210 */ /* 0x004fca0007ffe0ff */
[----:B------:R-:W-:-:S04]  /*0140*/  IMAD R5, R5, R4, RZ ;  /* 0x0000000405057224 */ /* 0x000fc800078e02ff */
[----:B------:R-:W-:Y:S01]  /*0150*/  IMAD.HI.U32 R3, R3, R5, R2 ;  /* 0x0000000503037227 */ /* 0x000fe200078e0002 */
[----:B------:R-:W-:Y:S02]  /*0160*/  MOV R5, R6 ;  /* 0x0000000600057202 */ /* 0x000fe40000000f00 */
[----:B------:R-:W-:-:S03]  /*0170*/  LOP3.LUT R2, R13, UR18, RZ, 0x3c, !PT ;  /* 0x000000120d027c12 */ /* 0x000fc6000f8e3cff */
[----:B------:R-:W-:Y:S01]  /*0180*/  IMAD.HI.U32 R0, R3, R5, RZ ;  /* 0x0000000503007227 */ /* 0x000fe200078e00ff */
[----:B------:R-:W-:-:S04]  /*0190*/  ISETP.GE.AND P1, PT, R2, RZ, PT ;  /* 0x000000ff0200720c */ /* 0x000fc80003f26270 */
[----:B------:R-:W-:-:S05]  /*01a0*/  IADD3 R3, PT, PT, -R0, RZ, RZ ;  /* 0x000000ff00037210 */ /* 0x000fca0007ffe1ff */
[----:B------:R-:W-:-:S05]  /*01b0*/  IMAD R3, R4, R3, R5 ;  /* 0x0000000304037224 */ /* 0x000fca00078e0205 */
[----:B------:R-:W-:-:S13]  /*01c0*/  ISETP.GT.U32.AND P2, PT, R4, R3, PT ;  /* 0x000000030400720c */ /* 0x000fda0003f44070 */
[-C--:B------:R-:W-:Y:S02]  /*01d0*/  @!P2 IADD3 R3, PT, PT, R3, -R4.reuse, RZ ;  /* 0x800000040303a210 */ /* 0x080fe40007ffe0ff */
[----:B------:R-:W-:Y:S02]  /*01e0*/  @!P2 IADD3 R0, PT, PT, R0, 0x1, RZ ;  /* 0x000000010000a810 */ /* 0x000fe40007ffe0ff */
[----:B------:R-:W-:Y:S02]  /*01f0*/  ISETP.GE.U32.AND P0, PT, R3, R4, PT ;  /* 0x000000040300720c */ /* 0x000fe40003f06070 */
[----:B------:R-:W-:-:S11]  /*0200*/  ISETP.NE.AND P2, PT, RZ, UR18, PT ;  /* 0x00000012ff007c0c */ /* 0x000fd6000bf45270 */
[----:B------:R-:W-:-:S04]  /*0210*/  @P0 IADD3 R0, PT, PT, R0, 0x1, RZ ;  /* 0x0000000100000810 */ /* 0x000fc80007ffe0ff */
[----:B------:R-:W-:Y:S02]  /*0220*/  @!P1 IADD3 R0, PT, PT, -R0, RZ, RZ ;  /* 0x000000ff00009210 */ /* 0x000fe40007ffe1ff */
[----:B------:R-:W-:-:S05]  /*0230*/  @!P2 LOP3.LUT R0, RZ, UR18, RZ, 0x33, !PT ;  /* 0x00000012ff00ac12 */ /* 0x000fca000f8e33ff */
[----:B------:R-:W-:-:S04]  /*0240*/  IMAD R14, R0, UR18, RZ ;  /* 0x00000012000e7c24 */ /* 0x000fc8000f8e02ff */
[----:B------:R-:W-:Y:S01]  /*0250*/  IMAD.IADD R13, R13, 0x1, -R14 ;  /* 0x000000010d0d7824 */ /* 0x000fe200078e0a0e */
[----:B-1----:R-:W-:Y:S06]  /*0260*/  BRA.U !UP0, `(.L_x_5) ;  /* 0x0000000908287547 */ /* 0x002fec000b800000 */
[----:B------:R-:W-:Y:S01]  /*0270*/  UISETP.GE.U32.AND UP0, UPT, UR18, 0x8, UPT ;  /* 0x000000081200788c */ /* 0x000fe2000bf06070 */
[----:B------:R-:W-:Y:S01]  /*0280*/  MOV R12, RZ ;  /* 0x000000ff000c7202 */ /* 0x000fe20000000f00 */
[----:B------:R-:W-:-:S07]  /*0290*/  UMOV UR4, URZ ;  /* 0x000000ff00047c82 */ /* 0x000fce0008000000 */
[----:B------:R-:W-:Y:S05]  /*02a0*/  BRA.U !UP0, `(.L_x_6) ;  /* 0x0000000108f87547 */ /* 0x000fea000b800000 */
[----:B------:R-:W0:Y:S01]  /*02b0*/  LDCU.64 UR20, c[0x0][0x388] ;  /* 0x00007100ff1477ac */ /* 0x000e220008000a00 */
[----:B------:R-:W-:Y:S02]  /*02c0*/  MOV R12, RZ ;  /* 0x000000ff000c7202 */ /* 0x000fe40000000f00 */
[----:B------:R-:W-:Y:S01]  /*02d0*/  MOV R15, R13 ;  /* 0x0000000d000f7202 */ /* 0x000fe20000000f00 */
[----:B------:R-:W-:-:S04]  /*02e0*/  ULOP3.LUT UR4, UR18, 0x7ffffff8, URZ, 0xc0, !UPT ;  /* 0x7ffffff812047892 */ /* 0x000fc8000f8ec0ff */
[----:B------:R-:W-:Y:S02]  /*02f0*/  UIADD3 UR4, UPT, UPT, -UR4, URZ, URZ ;  /* 0x000000ff04047290 */ /* 0x000fe4000fffe1ff */
[----:B0-----:R-:W-:Y:S02]  /*0300*/  UIMAD.WIDE.U32 UR6, UR18, 0xc, UR20 ;  /* 0x0000000c120678a5 */ /* 0x001fe4000f8e0014 */
[----:B------:R-:W-:Y:S02]  /*0310*/  UIMAD.WIDE.U32 UR8, UR18, 0x10, UR20 ;  /* 0x00000010120878a5 */ /* 0x000fe4000f8e0014 */
[----:B------:R-:W-:Y:S02]  /*0320*/  UIMAD.WIDE.U32 UR10, UR18, 0x14, UR20 ;  /* 0x00000014120a78a5 */ /* 0x000fe4000f8e0014 */
[----:B------:R-:W-:Y:S02]  /*0330*/  UIMAD.WIDE.U32 UR12, UR18, 0x18, UR20 ;  /* 0x00000018120c78a5 */ /* 0x000fe4000f8e0014 */
[----:B------:R-:W-:-:S12]  /*0340*/  UIMAD.WIDE.U32 UR14, UR18, 0x1c, UR20 ;  /* 0x0000001c120e78a5 */ /* 0x000fd8000f8e0014 */
.L_x_7:
[----:B------:R-:W0:Y:S01]  /*0350*/  LDC.64 R2, c[0x0][0x380] ;  /* 0x0000e000ff027b82 */ /* 0x000e220000000a00 */
[----:B------:R-:W-:Y:S01]  /*0360*/  HFMA2 R8, -RZ, RZ, 0, 2.384185791015625e-07 ;  /* 0x00000004ff087431 */ /* 0x000fe200000001ff */
[----:B------:R-:W-:Y:S02]  /*0370*/  UIMAD.WIDE.U32 UR24, UR18, 0x4, UR20 ;  /* 0x00000004121878a5 */ /* 0x000fe4000f8e0014 */
[----:B------:R-:W-:-:S04]  /*0380*/  UIMAD.WIDE.U32 UR22, UR18, 0x8, UR20 ;  /* 0x00000008121678a5 */ /* 0x000fc8000f8e0014 */
[----:B------:R-:W-:Y:S02]  /*0390*/  MOV R4, UR24 ;  /* 0x0000001800047c02 */ /* 0x000fe40008000f00 */
[----:B------:R-:W-:Y:S01]  /*03a0*/  MOV R5, UR25 ;  /* 0x0000001900057c02 */ /* 0x000fe20008000f00 */
[----:B------:R-:W-:Y:S01]  /*03b0*/  IMAD.WIDE R8, R15, R8, UR20 ;  /* 0x000000140f087e25 */ /* 0x000fe2000f8e0208 */
[----:B------:R-:W-:-:S03]  /*03c0*/  MOV R6, UR22 ;  /* 0x0000001600067c02 */ /* 0x000fc60008000f00 */
[----:B------:R-:W-:Y:S02]  /*03d0*/  HFMA2 R10, -RZ, RZ, 0, 2.384185791015625e-07 ;  /* 0x00000004ff0a7431 */ /* 0x000fe400000001ff */
[----:B------:R-:W-:Y:S01]  /*03e0*/  IMAD.U32 R7, RZ, RZ, UR23 ;  /* 0x00000017ff077e24 */ /* 0x000fe2000f8e00ff */
[----:B------:R1:W2:Y:S01]  /*03f0*/  LDG.E.CONSTANT R20, desc[UR16][R8.64] ;  /* 0x0000001008147981 */ /* 0x0002a2000c1e9900 */
[----:B------:R-:W-:-:S04]  /*0400*/  IMAD.WIDE R4, R15, 0x4, R4 ;  /* 0x000000040f047825 */ /* 0x000fc800078e0204 */
[----:B0-----:R-:W-:Y:S01]  /*0410*/  IMAD.WIDE R2, R14, 0x4, R2 ;  /* 0x000000040e027825 */ /* 0x001fe200078e0202 */
[----:B------:R-:W-:Y:S01]  /*0420*/  MOV R24, 0x4 ;  /* 0x0000000400187802 */ /* 0x000fe20000000f00 */
[----:B------:R0:W3:Y:S04]  /*0430*/  LDG.E.CONSTANT R19, desc[UR16][R4.64] ;  /* 0x0000001004137981 */ /* 0x0000e8000c1e9900 */
[----:B------:R-:W2:Y:S01]  /*0440*/  LDG.E.CONSTANT R21, desc[UR16][R2.64] ;  /* 0x0000001002157981 */ /* 0x000ea2000c1e9900 */
[----:B------:R-:W-:-:S03]  /*0450*/  IMAD.WIDE R6, R15, 0x4, R6 ;  /* 0x000000040f067825 */ /* 0x000fc600078e0206 */
[----:B------:R-:W3:Y:S01]  /*0460*/  LDG.E.CONSTANT R18, desc[UR16][R2.64+0x4] ;  /* 0x0000041002127981 */ /* 0x000ee2000c1e9900 */
[C---:B------:R-:W-:Y:S01]  /*0470*/  IMAD.WIDE R24, R15.reuse, R24, UR6 ;  /* 0x000000060f187e25 */ /* 0x040fe2000f8e0218 */
[----:B------:R-:W-:Y:S02]  /*0480*/  MOV R26, 0x4 ;  /* 0x00000004001a7802 */ /* 0x000fe40000000f00 */
[----:B------:R4:W5:Y:S01]  /*0490*/  LDG.E.CONSTANT R17, desc[UR16][R6.64] ;  /* 0x0000001006117981 */ /* 0x000962000c1e9900 */
[----:B-1----:R-:W-:-:S03]  /*04a0*/  IMAD.WIDE R8, R15, R10, UR8 ;  /* 0x000000080f087e25 */ /* 0x002fc6000f8e020a */
[----:B------:R-:W5:Y:S01]  /*04b0*/  LDG.E.CONSTANT R16, desc[UR16][R2.64+0x8] ;  /* 0x0000081002107981 */ /* 0x000f62000c1e9900 */
[----:B------:R-:W-:Y:S02]  /*04c0*/  HFMA2 R28, -RZ, RZ, 0, 2.384185791015625e-07 ;  /* 0x00000004ff1c7431 */ /* 0x000fe400000001ff */
[C---:B0-----:R-:W-:Y:S01]  /*04d0*/  IMAD.WIDE R4, R15.reuse, R26, UR10 ;  /* 0x0000000a0f047e25 */ /* 0x041fe2000f8e021a */
[----:B------:R-:W5:Y:S04]  /*04e0*/  LDG.E.CONSTANT R23, desc[UR16][R24.64] ;  /* 0x0000001018177981 */ /* 0x000f68000c1e9900 */
[----:B------:R-:W5:Y:S01]  /*04f0*/  LDG.E.CONSTANT R22, desc[UR16][R2.64+0xc] ;  /* 0x00000c1002167981 */ /* 0x000f62000c1e9900 */
[----:B----4-:R-:W-:-:S03]  /*0500*/  IMAD.WIDE R6, R15, R10, UR12 ;  /* 0x0000000c0f067e25 */ /* 0x010fc6000f8e020a */
[----:B------:R-:W4:Y:S04]  /*0510*/  LDG.E.CONSTANT R9, desc[UR16][R8.64] ;  /* 0x0000001008097981 */ /* 0x000f28000c1e9900 */
[----:B------:R-:W4:Y:S01]  /*0520*/  LDG.E.CONSTANT R26, desc[UR16][R2.64+0x10] ;  /* 0x00001010021a7981 */ /* 0x000f22000c1e9900 */
[----:B------:R-:W-:-:S03]  /*0530*/  IMAD.WIDE R10, R15, R28, UR14 ;  /* 0x0000000e0f0a7e25 */ /* 0x000fc6000f8e021c */
[----:B------:R-:W4:Y:S04]  /*0540*/  LDG.E.CONSTANT R4, desc[UR16][R4.64] ;  /* 0x0000001004047981 */ /* 0x000f28000c1e9900 */
[----:B------:R-:W4:Y:S04]  /*0550*/  LDG.E.CONSTANT R27, desc[UR16][R2.64+0x14] ;  /* 0x00001410021b7981 */ /* 0x000f28000c1e9900 */
[----:B------:R-:W4:Y:S04]  /*0560*/  LDG.E.CONSTANT R7, desc[UR16][R6.64] ;  /* 0x0000001006077981 */ /* 0x000f28000c1e9900 */
[----:B------:R-:W4:Y:S04]  /*0570*/  LDG.E.CONSTANT R24, desc[UR16][R2.64+0x18] ;  /* 0x0000181002187981 */ /* 0x000f28000c1e9900 */
[----:B------:R-:W4:Y:S04]  /*0580*/  LDG.E.CONSTANT R10, desc[UR16][R10.64] ;  /* 0x000000100a0a7981 */ /* 0x000f28000c1e9900 */
[----:B------:R-:W4:Y:S01]  /*0590*/  LDG.E.CONSTANT R28, desc[UR16][R2.64+0x1c] ;  /* 0x00001c10021c7981 */ /* 0x000f22000c1e9900 */
[----:B------:R-:W-:-:S04]  /*05a0*/  UIADD3 UR4, UPT, UPT, UR4, 0x8, URZ ;  /* 0x0000000804047890 */ /* 0x000fc8000fffe0ff */
[----:B------:R-:W-:Y:S01]  /*05b0*/  UISETP.NE.AND UP0, UPT, UR4, URZ, UPT ;  /* 0x000000ff0400728c */ /* 0x000fe2000bf05270 */
[----:B------:R-:W-:Y:S01]  /*05c0*/  IADD3 R14, PT, PT, R14, 0x8, RZ ;  /* 0x000000080e0e7810 */ /* 0x000fe20007ffe0ff */
[----:B--2---:R-:W-:-:S04]  /*05d0*/  FFMA R21, R21, R20, R12 ;  /* 0x0000001415157223 */ /* 0x004fc8000000000c */
[----:B---3--:R-:W-:-:S04]  /*05e0*/  FFMA R19, R18, R19, R21 ;  /* 0x0000001312137223 */ /* 0x008fc80000000015 */
[----:B-----5:R-:W-:-:S04]  /*05f0*/  FFMA R17, R16, R17, R19 ;  /* 0x0000001110117223 */ /* 0x020fc80000000013 */
[----:B------:R-:W-:-:S04]  /*0600*/  FFMA R17, R22, R23, R17 ;  /* 0x0000001716117223 */ /* 0x000fc80000000011 */
[----:B----4-:R-:W-:-:S04]  /*0610*/  FFMA R26, R26, R9, R17 ;  /* 0x000000091a1a7223 */ /* 0x010fc80000000011 */
[----:B------:R-:W-:Y:S01]  /*0620*/  FFMA R27, R27, R4, R26 ;  /* 0x000000041b1b7223 */ /* 0x000fe2000000001a */
[----:B------:R-:W-:-:S03]  /*0630*/  MOV R4, UR18 ;  /* 0x0000001200047c02 */ /* 0x000fc60008000f00 */
[----:B------:R-:W-:Y:S01]  /*0640*/  FFMA R7, R24, R7, R27 ;  /* 0x0000000718077223 */ /* 0x000fe2000000001b */
[----:B------:R-:W-:-:S03]  /*0650*/  LEA R15, R4, R15, 0x3 ;  /* 0x0000000f040f7211 */ /* 0x000fc600078e18ff */
[----:B------:R-:W-:Y:S01]  /*0660*/  FFMA R12, R28, R10, R7 ;  /* 0x0000000a1c0c7223 */ /* 0x000fe20000000007 */
[----:B------:R-:W-:Y:S06]  /*0670*/  BRA.U UP0, `(.L_x_7) ;  /* 0xfffffffd00347547 */ /* 0x000fec000b83ffff */
[----:B------:R-:W-:-:S12]  /*0680*/  ULOP3.LUT UR4, UR18, 0x7ffffff8, URZ, 0xc0, !UPT ;  /* 0x7ffffff812047892 */ /* 0x000fd8000f8ec0ff */
.L_x_6:
[----:B------:R-:W-:-:S04]  /*0690*/  ULOP3.LUT UR6, UR18, 0x7, URZ, 0xc0, !UPT ;  /* 0x0000000712067892 */ /* 0x000fc8000f8ec0ff */
[----:B------:R-:W-:-:S09]  /*06a0*/  UISETP.NE.AND UP0, UPT, UR6, URZ, UPT ;  /* 0x000000ff0600728c */ /* 0x000fd2000bf05270 */
[----:B------:R-:W-:Y:S05]  /*06b0*/  BRA.U !UP0, `(.L_x_5) ;  /* 0x0000000508147547 */ /* 0x000fea000b800000 */
[----:B------:R-:W-:Y:S01]  /*06c0*/  UISETP.GE.U32.AND UP0, UPT, UR6, 0x4, UPT ;  /* 0x000000040600788c */ /* 0x000fe2000bf06070 */
[----:B------:R-:W-:Y:S01]  /*06d0*/  IMAD R2, R0, UR18, RZ ;  /* 0x0000001200027c24 */ /* 0x000fe2000f8e02ff */
[----:B------:R-:W-:-:S04]  /*06e0*/  ULOP3.LUT UR5, UR18, 0x3, URZ, 0xc0, !UPT ;  /* 0x0000000312057892 */ /* 0x000fc8000f8ec0ff */
[----:B------:R-:W-:-:S03]  /*06f0*/  UISETP.NE.AND UP1, UPT, UR5, URZ, UPT ;  /* 0x000000ff0500728c */ /* 0x000fc6000bf25270 */
[----:B------:R-:W-:Y:S08]  /*0700*/  BRA.U !UP0, `(.L_x_8) ;  /* 0x0000000108687547 */ /* 0x000ff0000b800000 */
[----:B------:R-:W0:Y:S01]  /*0710*/  LDC.64 R6, c[0x0][0x388] ;  /* 0x0000e200ff067b82 */ /* 0x000e220000000a00 */
[----:B------:R-:W-:Y:S01]  /*0720*/  IMAD.U32 R8, RZ, RZ, UR4 ;  /* 0x00000004ff087e24 */ /* 0x000fe2000f8e00ff */
[----:B------:R-:W-:Y:S02]  /*0730*/  IADD3 R3, PT, PT, R2, UR4, RZ ;  /* 0x0000000402037c10 */ /* 0x000fe4000fffe0ff */
[----:B------:R-:W-:Y:S01]  /*0740*/  MOV R11, UR18 ;  /* 0x00000012000b7c02 */ /* 0x000fe20008000f00 */
[----:B------:R-:W-:-:S03]  /*0750*/  IMAD R9, R8, UR18, R13 ;  /* 0x0000001208097c24 */ /* 0x000fc6000f8e020d */
[----:B------:R-:W1:Y:S01]  /*0760*/  LDC.64 R4, c[0x0][0x380] ;  /* 0x0000e000ff047b82 */ /* 0x000e620000000a00 */
[----:B------:R-:W-:Y:S01]  /*0770*/  MOV R15, UR18 ;  /* 0x00000012000f7c02 */ /* 0x000fe20008000f00 */
[----:B0-----:R-:W-:Y:S01]  /*0780*/  IMAD.WIDE R6, R9, 0x4, R6 ;  /* 0x0000000409067825 */ /* 0x001fe200078e0206 */
[----:B------:R-:W-:-:S05]  /*0790*/  MOV R9, UR18 ;  /* 0x0000001200097c02 */ /* 0x000fca0008000f00 */
[----:B------:R-:W-:Y:S02]  /*07a0*/  IMAD.WIDE.U32 R8, R9, 0x4, R6 ;  /* 0x0000000409087825 */ /* 0x000fe400078e0006 */
[----:B------:R-:W2:Y:S02]  /*07b0*/  LDG.E.CONSTANT R6, desc[UR16][R6.64] ;  /* 0x0000001006067981 */ /* 0x000ea4000c1e9900 */
[----:B-1----:R-:W-:-:S04]  /*07c0*/  IMAD.WIDE R4, R3, 0x4, R4 ;  /* 0x0000000403047825 */ /* 0x002fc800078e0204 */
[----:B------:R-:W-:Y:S01]  /*07d0*/  IMAD.WIDE.U32 R10, R11, 0x4, R8 ;  /* 0x000000040b0a7825 */ /* 0x000fe200078e0008 */
[----:B------:R-:W2:Y:S04]  /*07e0*/  LDG.E.CONSTANT R3, desc[UR16][R4.64] ;  /* 0x0000001004037981 */ /* 0x000ea8000c1e9900 */
[----:B------:R-:W3:Y:S01]  /*07f0*/  LDG.E.CONSTANT R8, desc[UR16][R8.64] ;  /* 0x0000001008087981 */ /* 0x000ee2000c1e9900 */
[----:B------:R-:W-:-:S03]  /*0800*/  IMAD.WIDE.U32 R14, R15, 0x4, R10 ;  /* 0x000000040f0e7825 */ /* 0x000fc600078e000a */
[----:B------:R-:W3:Y:S04]  /*0810*/  LDG.E.CONSTANT R16, desc[UR16][R4.64+0x4] ;  /* 0x0000041004107981 */ /* 0x000ee8000c1e9900 */
[----:B------:R-:W4:Y:S04]  /*0820*/  LDG.E.CONSTANT R17, desc[UR16][R10.64] ;  /* 0x000000100a117981 */ /* 0x000f28000c1e9900 */
[----:B------:R-:W4:Y:S04]  /*0830*/  LDG.E.CONSTANT R18, desc[UR16][R4.64+0x8] ;  /* 0x0000081004127981 */ /* 0x000f28000c1e9900 */
[----:B------:R-:W5:Y:S04]  /*0840*/  LDG.E.CONSTANT R20, desc[UR16][R4.64+0xc] ;  /* 0x00000c1004147981 */ /* 0x000f68000c1e9900 */
[----:B------:R-:W5:Y:S01]  /*0850*/  LDG.E.CONSTANT R14, desc[UR16][R14.64] ;  /* 0x000000100e0e7981 */ /* 0x000f62000c1e9900 */
[----:B------:R-:W-:Y:S01]  /*0860*/  UIADD3 UR4, UPT, UPT, UR4, 0x4, URZ ;  /* 0x0000000404047890 */ /* 0x000fe2000fffe0ff */
[----:B--2---:R-:W-:-:S04]  /*0870*/  FFMA R3, R3, R6, R12 ;  /* 0x0000000603037223 */ /* 0x004fc8000000000c */
[----:B---3--:R-:W-:-:S04]  /*0880*/  FFMA R3, R16, R8, R3 ;  /* 0x0000000810037223 */ /* 0x008fc80000000003 */
[----:B----4-:R-:W-:-:S04]  /*0890*/  FFMA R3, R18, R17, R3 ;  /* 0x0000001112037223 */ /* 0x010fc80000000003 */
[----:B-----5:R-:W-:-:S07]  /*08a0*/  FFMA R12, R20, R14, R3 ;  /* 0x0000000e140c7223 */ /* 0x020fce0000000003 */
.L_x_8:
[----:B------:R-:W-:Y:S05]  /*08b0*/  BRA.U !UP1, `(.L_x_5) ;  /* 0x0000000109947547 */ /* 0x000fea000b800000 */
[----:B------:R-:W-:Y:S01]  /*08c0*/  UISETP.NE.AND UP0, UPT, UR5, 0x1, UPT ;  /* 0x000000010500788c */ /* 0x000fe2000bf05270 */
[----:B------:R-:W-:Y:S01]  /*08d0*/  MOV R4, UR4 ;  /* 0x0000000400047c02 */ /* 0x000fe20008000f00 */
[----:B------:R-:W-:Y:S02]  /*08e0*/  ULOP3.LUT UR5, UR18, 0x1, URZ, 0xc0, !UPT ;  /* 0x0000000112057892 */ /* 0x000fe4000f8ec0ff */
[----:B------:R-:W-:Y:S02]  /*08f0*/  MOV R5, UR18 ;  /* 0x0000001200057c02 */ /* 0x000fe40008000f00 */
[----:B------:R-:W-:Y:S01]  /*0900*/  UISETP.NE.U32.AND UP1, UPT, UR5, 0x1, UPT ;  /* 0x000000010500788c */ /* 0x000fe2000bf25070 */
[----:B------:R-:W-:-:S04]  /*0910*/  PLOP3.LUT P0, PT, PT, PT, UP0, 0x80, 0x8 ;  /* 0x000000000008781c */ /* 0x000fc80003f0f008 */
[----:B------:R-:W0:Y:S01]  /*0920*/  @UP0 LDCU.128 UR8, c[0x0][0x380] ;  /* 0x00007000ff0807ac */ /* 0x000e220008000c00 */
[----:B------:R-:W-:-:S05]  /*0930*/  PLOP3.LUT P1, PT, PT, PT, UP1, 0x80, 0x8 ;  /* 0x000000000008781c */ /* 0x000fca0003f2f018 */
[----:B------:R-:W1:Y:S03]  /*0940*/  @!UP1 LDCU.128 UR12, c[0x0][0x380] ;  /* 0x00007000ff0c97ac */ /* 0x000e660008000c00 */
[----:B------:R-:W-:Y:S01]  /*0950*/  @P0 IMAD R3, R4, UR18, R13 ;  /* 0x0000001204030c24 */ /* 0x000fe2000f8e020d */
[----:B0-----:R-:W-:Y:S01]  /*0960*/  MOV R10, UR10 ;  /* 0x0000000a000a7c02 */ /* 0x001fe20008000f00 */
[----:B------:R-:W-:Y:S01]  /*0970*/  IMAD.U32 R7, RZ, RZ, UR9 ;  /* 0x00000009ff077e24 */ /* 0x000fe2000f8e00ff */
[----:B------:R-:W-:Y:S02]  /*0980*/  MOV R11, UR11 ;  /* 0x0000000b000b7c02 */ /* 0x000fe40008000f00 */
[----:B------:R-:W-:Y:S01]  /*0990*/  MOV R6, UR8 ;  /* 0x0000000800067c02 */ /* 0x000fe20008000f00 */
[----:B------:R-:W-:Y:S01]  /*09a0*/  @P0 IMAD.WIDE R10, R3, 0x4, R10 ;  /* 0x00000004030a0825 */ /* 0x000fe200078e020a */
[----:B------:R-:W-:Y:S01]  /*09b0*/  @P0 IADD3 R3, PT, PT, R2, UR4, RZ ;  /* 0x0000000402030c10 */ /* 0x000fe2000fffe0ff */
[----:B------:R-:W-:Y:S01]  /*09c0*/  @UP0 UIADD3 UR4, UPT, UPT, UR4, 0x2, URZ ;  /* 0x0000000204040890 */ /* 0x000fe2000fffe0ff */
[----:B-1----:R-:W-:-:S02]  /*09d0*/  MOV R8, UR12 ;  /* 0x0000000c00087c02 */ /* 0x002fc40008000f00 */
[----:B------:R-:W-:Y:S01]  /*09e0*/  MOV R9, UR13 ;  /* 0x0000000d00097c02 */ /* 0x000fe20008000f00 */
[----:B------:R-:W-:Y:S01]  /*09f0*/  @P0 IMAD.WIDE R6, R3, 0x4, R6 ;  /* 0x0000000403060825 */ /* 0x000fe200078e0206 */
[----:B------:R-:W-:Y:S01]  /*0a00*/  MOV R14, UR14 ;  /* 0x0000000e000e7c02 */ /* 0x000fe20008000f00 */
[----:B------:R-:W2:Y:S01]  /*0a10*/  @P0 LDG.E.CONSTANT R16, desc[UR16][R10.64] ;  /* 0x000000100a100981 */ /* 0x000ea2000c1e9900 */
[----:B------:R-:W-:Y:S01]  /*0a20*/  MOV R18, UR4 ;  /* 0x0000000400127c02 */ /* 0x000fe20008000f00 */
[----:B------:R-:W-:Y:S01]  /*0a30*/  @P0 IMAD.WIDE.U32 R4, R5, 0x4, R10 ;  /* 0x0000000405040825 */ /* 0x000fe200078e000a */
[----:B------:R-:W-:Y:S01]  /*0a40*/  @!P1 IADD3 R3, PT, PT, R2, UR4, RZ ;  /* 0x0000000402039c10 */ /* 0x000fe2000fffe0ff */
[----:B------:R-:W2:Y:S01]  /*0a50*/  @P0 LDG.E.CONSTANT R19, desc[UR16][R6.64] ;  /* 0x0000001006130981 */ /* 0x000ea2000c1e9900 */
[----:B------:R-:W-:Y:S01]  /*0a60*/  MOV R15, UR15 ;  /* 0x0000000f000f7c02 */ /* 0x000fe20008000f00 */
[----:B------:R-:W-:Y:S02]  /*0a70*/  @!P1 IMAD R17, R18, UR18, R13 ;  /* 0x0000001212119c24 */ /* 0x000fe4000f8e020d */
[----:B------:R-:W-:Y:S01]  /*0a80*/  @!P1 IMAD.WIDE R2, R3, 0x4, R8 ;  /* 0x0000000403029825 */ /* 0x000fe200078e0208 */
        /* <DEDUP_REMOVED lines=8> */
.L_x_5:
[----:B------:R-:W0:Y:S01]  /*0b10*/  LDC.64 R2, c[0x0][0x390] ;  /* 0x0000e400ff027b82 */ /* 0x000e220000000a00 */
[----:B------:R-:W-:-:S04]  /*0b20*/  IMAD R13, R0, UR18, R13 ;  /* 0x00000012000d7c24 */ /* 0x000fc8000f8e020d */
[----:B0-----:R-:W-:-:S05]  /*0b30*/  IMAD.WIDE R2, R13, 0x4, R2 ;  /* 0x000000040d027825 */ /* 0x001fca00078e0202 */
[----:B------:R-:W-:Y:S01]  /*0b40*/  STG.E desc[UR16][R2.64], R12 ;  /* 0x0000000c02007986 */ /* 0x000fe2000c101910 */
[----:B------:R-:W-:Y:S05]  /*0b50*/  EXIT ;  /* 0x000000000000794d */ /* 0x000fea0003800000 */
.L_x_9:
        /* <DEDUP_REMOVED lines=10> */
.L_x_11:


//--------------------- .nv.shared.reserved.0     --------------------------
	.section	.nv.shared.reserved.0,"aw",@nobits
	.weak		__nv_reservedSMEM_offset_0_alias
	.size		__nv_reservedSMEM_offset_0_alias, 0, 64
	.other		__nv_reservedSMEM_offset_0_alias,@"STO_CUDA_RESERVED_SHARED STV_DEFAULT"
__nv_reservedSMEM_offset_0_alias:
	.zero		0
	.zero		64


//--------------------- .nv.constant0._Z12matrixMul_2dPKfS0_Pfi --------------------------
	.section	.nv.constant0._Z12matrixMul_2dPKfS0_Pfi,"a",@progbits
	.sectionflags	@""
	.align	4
.nv.constant0._Z12matrixMul_2dPKfS0_Pfi:
	.zero		924


//--------------------- .nv.constant0._Z12matrixMul_1dPKfS0_Pfi --------------------------
	.section	.nv.constant0._Z12matrixMul_1dPKfS0_Pfi,"a",@progbits
	.sectionflags	@""
	.align	4
.nv.constant0._Z12matrixMul_1dPKfS0_Pfi:
	.zero		924


//--------------------- SYMBOLS --------------------------

	.type		.nv.reservedSmem.offset0,@object
	.size		.nv.reservedSmem.offset0,0x4
